# CuTe-DSL kernel — source=cudnn_frontend_dsl family=gemm_swiglu
# config = {"ab_dtype": "Float16", "c_dtype": "BFloat16", "mma_mn": [128, 128], "cluster_mn": [2, 2]}


// ===== COMPILED SASS (sm_100a) =====

	.target	sm_100a

	.elftype	@"ET_EXEC"


//--------------------- .note.nv.tkinfo           --------------------------
	.section	.note.nv.tkinfo,"",@"SHT_NOTE"
	.sectionflags	@"SHF_NOTE_NV_TKINFO"
	.tkinfo
        /*0018*/ 	.word	0x00000081
        /*0030*/ 	.string	""
        /*0030*/ 	.string	"ptxas"
        /*0030*/ 	.string	"Cuda compilation tools, release 12.9, V12.9.83"
        /*0030*/ 	.string	"Build system must define TOOLS_VERSION_EXTENDED"
        /*0030*/ 	.string	"-O 3 -arch sm_100a "



//--------------------- .note.nv.cuver            --------------------------
	.section	.note.nv.cuver,"",@"SHT_NOTE"
	.sectionflags	@"SHF_NOTE_NV_CUVER"
        /*0018*/ 	.short	0x0001
        /*001a*/ 	.short	0x0064
        /*001c*/ 	.short	0x0001
        /*001e*/ 	.short	0x0000
        /*0020*/ 	.short	0x0001
        /*0022*/ 	.short	0x0000


//--------------------- .nv.info                  --------------------------
	.section	.nv.info,"",@"SHT_CUDA_INFO"
	.align	4


	//----- nvinfo : EIATTR_REGCOUNT
	.align		4
        /*0000*/ 	.byte	0x04, 0x2f
        /*0002*/ 	.short	(.L_4 - .L_3)
	.align		4
.L_3:
        /*0004*/ 	.word	index@(kernel_cutlass_kernel_cudnngemm_swigludense_gemm_persistent_swigluPersistentDenseGemmKernel_object_at__TiledMMA_ThrLayoutVMNK11110000_PermutationMNK____MMAAtom_ThrID10_ShapeMNK12812816_TV_0)
        /*0008*/ 	.word	0x00000060


	//----- nvinfo : EIATTR_FRAME_SIZE
	.align		4
.L_4:
        /*000c*/ 	.byte	0x04, 0x11
        /*000e*/ 	.short	(.L_6 - .L_5)
	.align		4
.L_5:
        /*0010*/ 	.word	index@($__internal_2_$__cuda_sm10x_tcgen05_guardrail_trap_unallocated_columns_being_dealloced)
        /*0014*/ 	.word	0x00000000


	//----- nvinfo : EIATTR_FRAME_SIZE
	.align		4
.L_6:
        /*0018*/ 	.byte	0x04, 0x11
        /*001a*/ 	.short	(.L_8 - .L_7)
	.align		4
.L_7:
        /*001c*/ 	.word	index@($__internal_1_$__cuda_sm10x_tcgen05_guardrail_trap_phase_invalid_during_alloc)
        /*0020*/ 	.word	0x00000000


	//----- nvinfo : EIATTR_FRAME_SIZE
	.align		4
.L_8:
        /*0024*/ 	.byte	0x04, 0x11
        /*0026*/ 	.short	(.L_10 - .L_9)
	.align		4
.L_9:
        /*0028*/ 	.word	index@($__internal_0_$__cuda_sm10x_tcgen05_guardrail_trap_col_being_dealloced_not_returned_by_alloc)
        /*002c*/ 	.word	0x00000000


	//----- nvinfo : EIATTR_FRAME_SIZE
	.align		4
.L_10:
        /*0030*/ 	.byte	0x04, 0x11
        /*0032*/ 	.short	(.L_12 - .L_11)
	.align		4
.L_11:
        /*0034*/ 	.word	index@(kernel_cutlass_kernel_cudnngemm_swigludense_gemm_persistent_swigluPersistentDenseGemmKernel_object_at__TiledMMA_ThrLayoutVMNK11110000_PermutationMNK____MMAAtom_ThrID10_ShapeMNK12812816_TV_0)
        /*0038*/ 	.word	0x00000000


	//----- nvinfo : EIATTR_MIN_STACK_SIZE
	.align		4
.L_12:
        /*003c*/ 	.byte	0x04, 0x12
        /*003e*/ 	.short	(.L_14 - .L_13)
	.align		4
.L_13:
        /*0040*/ 	.word	index@(kernel_cutlass_kernel_cudnngemm_swigludense_gemm_persistent_swigluPersistentDenseGemmKernel_object_at__TiledMMA_ThrLayoutVMNK11110000_PermutationMNK____MMAAtom_ThrID10_ShapeMNK12812816_TV_0)
        /*0044*/ 	.word	0x00000000
.L_14:


//--------------------- .nv.info.kernel_cutlass_kernel_cudnngemm_swigludense_gemm_persistent_swigluPersistentDenseGemmKernel_object_at__TiledMMA_ThrLayoutVMNK11110000_PermutationMNK____MMAAtom_ThrID10_ShapeMNK12812816_TV_0 --------------------------
	.section	.nv.info.kernel_cutlass_kernel_cudnngemm_swigludense_gemm_persistent_swigluPersistentDenseGemmKernel_object_at__TiledMMA_ThrLayoutVMNK11110000_PermutationMNK____MMAAtom_ThrID10_ShapeMNK12812816_TV_0,"",@"SHT_CUDA_INFO"
	.sectionflags	@""
	.align	4


	//----- nvinfo : EIATTR_CUDA_API_VERSION
	.align		4
        /*0000*/ 	.byte	0x04, 0x37
        /*0002*/ 	.short	(.L_16 - .L_15)
.L_15:
        /*0004*/ 	.word	0x00000081


	//----- nvinfo : EIATTR_KPARAM_INFO
	.align		4
.L_16:
        /*0008*/ 	.byte	0x04, 0x17
        /*000a*/ 	.short	(.L_18 - .L_17)
.L_17:
        /*000c*/ 	.word	0x00000000
        /*0010*/ 	.short	0x0008
        /*0012*/ 	.short	0x0264
        /*0014*/ 	.byte	0x00, 0xf0, 0x11, 0x00


	//----- nvinfo : EIATTR_KPARAM_INFO
	.align		4
.L_18:
        /*0018*/ 	.byte	0x04, 0x17
        /*001a*/ 	.short	(.L_20 - .L_19)
.L_19:
        /*001c*/ 	.word	0x00000000
        /*0020*/ 	.short	0x0007
        /*0022*/ 	.short	0x0258
        /*0024*/ 	.byte	0x00, 0xf0, 0x31, 0x00


	//----- nvinfo : EIATTR_KPARAM_INFO
	.align		4
.L_20:
        /*0028*/ 	.byte	0x04, 0x17
        /*002a*/ 	.short	(.L_22 - .L_21)
.L_21:
        /*002c*/ 	.word	0x00000000
        /*0030*/ 	.short	0x0006
        /*0032*/ 	.short	0x024c
        /*0034*/ 	.byte	0x00, 0xf0, 0x31, 0x00


	//----- nvinfo : EIATTR_KPARAM_INFO
	.align		4
.L_22:
        /*0038*/ 	.byte	0x04, 0x17
        /*003a*/ 	.short	(.L_24 - .L_23)
.L_23:
        /*003c*/ 	.word	0x00000000
        /*0040*/ 	.short	0x0005
        /*0042*/ 	.short	0x0240
        /*0044*/ 	.byte	0x00, 0xf0, 0x31, 0x00


	//----- nvinfo : EIATTR_KPARAM_INFO
	.align		4
.L_24:
        /*0048*/ 	.byte	0x04, 0x17
        /*004a*/ 	.short	(.L_26 - .L_25)
.L_25:
        /*004c*/ 	.word	0x00000000
        /*0050*/ 	.short	0x0004
        /*0052*/ 	.short	0x01c0
        /*0054*/ 	.byte	0x00, 0xf0, 0x01, 0x02


	//----- nvinfo : EIATTR_KPARAM_INFO
	.align		4
.L_26:
        /*0058*/ 	.byte	0x04, 0x17
        /*005a*/ 	.short	(.L_28 - .L_27)
.L_27:
        /*005c*/ 	.word	0x00000000
        /*0060*/ 	.short	0x0003
        /*0062*/ 	.short	0x0140
        /*0064*/ 	.byte	0x00, 0xf0, 0x01, 0x02


	//----- nvinfo : EIATTR_KPARAM_INFO
	.align		4
.L_28:
        /*0068*/ 	.byte	0x04, 0x17
        /*006a*/ 	.short	(.L_30 - .L_29)
.L_29:
        /*006c*/ 	.word	0x00000000
        /*0070*/ 	.short	0x0002
        /*0072*/ 	.short	0x00c0
        /*0074*/ 	.byte	0x00, 0xf0, 0x01, 0x02


	//----- nvinfo : EIATTR_KPARAM_INFO
	.align		4
.L_30:
        /*0078*/ 	.byte	0x04, 0x17
        /*007a*/ 	.short	(.L_32 - .L_31)
.L_31:
        /*007c*/ 	.word	0x00000000
        /*0080*/ 	.short	0x0001
        /*0082*/ 	.short	0x0040
        /*0084*/ 	.byte	0x00, 0xf0, 0x01, 0x02


	//----- nvinfo : EIATTR_KPARAM_INFO
	.align		4
.L_32:
        /*0088*/ 	.byte	0x04, 0x17
        /*008a*/ 	.short	(.L_34 - .L_33)
.L_33:
        /*008c*/ 	.word	0x00000000
        /*0090*/ 	.short	0x0000
        /*0092*/ 	.short	0x0000
        /*0094*/ 	.byte	0x00, 0xf0, 0x0d, 0x00


	//----- nvinfo : EIATTR_AT_ENTRY_FRAGMENTS
	.align		4
.L_34:
        /*0098*/ 	.byte	0x04, 0x4f
        /*009a*/ 	.short	(.L_36 - .L_35)


	//   ....[0]....
.L_35:
        /*009c*/ 	.word	0x00000004


	//----- nvinfo : EIATTR_RESERVED_SMEM_USED
	.align		4
.L_36:
        /*00a0*/ 	.byte	0x01, 0x41
	.zero		2


	//----- nvinfo : EIATTR_SPARSE_MMA_MASK
	.align		4
        /*00a4*/ 	.byte	0x03, 0x50
        /*00a6*/ 	.short	0x0000


	//----- nvinfo : EIATTR_TCGEN05_1CTA_USED
	.align		4
        /*00a8*/ 	.byte	0x01, 0x51
	.zero		2


	//----- nvinfo : EIATTR_MAXREG_COUNT
	.align		4
        /*00ac*/ 	.byte	0x03, 0x1b
        /*00ae*/ 	.short	0x00ff


	//----- nvinfo : EIATTR_NUM_BARRIERS
	.align		4
        /*00b0*/ 	.byte	0x02, 0x4c
        /*00b2*/ 	.byte	0x03
	.zero		1


	//----- nvinfo : EIATTR_INT_WARP_WIDE_INSTR_OFFSETS
	.align		4
        /*00b4*/ 	.byte	0x04, 0x31
        /*00b6*/ 	.short	(.L_38 - .L_37)


	//   ....[0]....
.L_37:
        /*00b8*/ 	.word	0x00003f90


	//   ....[1]....
        /*00bc*/ 	.word	0x00003fc0


	//----- nvinfo : EIATTR_COOP_GROUP_MASK_REGIDS
	.align		4
.L_38:
        /*00c0*/ 	.byte	0x04, 0x29
        /*00c2*/ 	.short	(.L_40 - .L_39)


	//   ....[0]....
.L_39:
        /*00c4*/ 	.word	0xffffffff


	//   ....[1]....
        /*00c8*/ 	.word	0xffffffff


	//   ....[2]....
        /*00cc*/ 	.word	0xffffffff


	//   ....[3]....
        /*00d0*/ 	.word	0xffffffff


	//   ....[4]....
        /*00d4*/ 	.word	0xffffffff


	//   ....[5]....
        /*00d8*/ 	.word	0xffffffff


	//   ....[6]....
        /*00dc*/ 	.word	0xffffffff


	//----- nvinfo : EIATTR_COOP_GROUP_INSTR_OFFSETS
	.align		4
.L_40:
        /*00e0*/ 	.byte	0x04, 0x28
        /*00e2*/ 	.short	(.L_42 - .L_41)


	//   ....[0]....
.L_41:
        /*00e4*/ 	.word	0x00000430


	//   ....[1]....
        /*00e8*/ 	.word	0x000005e0


	//   ....[2]....
        /*00ec*/ 	.word	0x00000680


	//   ....[3]....
        /*00f0*/ 	.word	0x000019f0


	//   ....[4]....
        /*00f4*/ 	.word	0x00001cb0


	//   ....[5]....
        /*00f8*/ 	.word	0x00003e10


	//   ....[6]....
        /*00fc*/ 	.word	0x00004070


	//----- nvinfo : EIATTR_VRC_CTA_INIT_COUNT
	.align		4
.L_42:
        /*0100*/ 	.byte	0x02, 0x4a
        /*0102*/ 	.byte	0x80
	.zero		1


	//----- nvinfo : EIATTR_MBARRIER_INSTR_OFFSETS
	.align		4
        /*0104*/ 	.byte	0x04, 0x39
        /*0106*/ 	.short	(.L_44 - .L_43)


	//   ....[0]....
.L_43:
        /*0108*/ 	.word	0x00000340
        /*010c*/ 	.word	0x000000ff
        /*0110*/ 	.word	0x00000000
        /*0114*/ 	.short	0x0100
        /*0116*/ 	.byte	0x05
	.zero		1


	//   ....[1]....
        /*0118*/ 	.word	0x00000350
        /*011c*/ 	.word	0x000000ff
        /*0120*/ 	.word	0x00000008
        /*0124*/ 	.short	0x0100
        /*0126*/ 	.byte	0x05
	.zero		1


	//   ....[2]....
        /*0128*/ 	.word	0x00000360
        /*012c*/ 	.word	0x000000ff
        /*0130*/ 	.word	0x00000010
        /*0134*/ 	.short	0x0100
        /*0136*/ 	.byte	0x05
	.zero		1


	//   ....[3]....
        /*0138*/ 	.word	0x00000370
        /*013c*/ 	.word	0x000000ff
        /*0140*/ 	.word	0x00000018
        /*0144*/ 	.short	0x0100
        /*0146*/ 	.byte	0x05
	.zero		1


	//   ....[4]....
        /*0148*/ 	.word	0x00000380
        /*014c*/ 	.word	0x000000ff
        /*0150*/ 	.word	0x00000020
        /*0154*/ 	.short	0x0100
        /*0156*/ 	.byte	0x05
	.zero		1


	//   ....[5]....
        /*0158*/ 	.word	0x00000390
        /*015c*/ 	.word	0x000000ff
        /*0160*/ 	.word	0x00000028
        /*0164*/ 	.short	0x0100
        /*0166*/ 	.byte	0x05
	.zero		1


	//   ....[6]....
        /*0168*/ 	.word	0x000003a0
        /*016c*/ 	.word	0x000000ff
        /*0170*/ 	.word	0x00000030
        /*0174*/ 	.short	0x0100
        /*0176*/ 	.byte	0x05
	.zero		1


	//   ....[7]....
        /*0178*/ 	.word	0x000003b0
        /*017c*/ 	.word	0x000000ff
        /*0180*/ 	.word	0x00000038
        /*0184*/ 	.short	0x0100
        /*0186*/ 	.byte	0x05
	.zero		1


	//   ....[8]....
        /*0188*/ 	.word	0x000003c0
        /*018c*/ 	.word	0x000000ff
        /*0190*/ 	.word	0x00000040
        /*0194*/ 	.short	0x0100
        /*0196*/ 	.byte	0x05
	.zero		1


	//   ....[9]....
        /*0198*/ 	.word	0x000003d0
        /*019c*/ 	.word	0x000000ff
        /*01a0*/ 	.word	0x00000048
        /*01a4*/ 	.short	0x0100
        /*01a6*/ 	.byte	0x05
	.zero		1


	//   ....[10]....
        /*01a8*/ 	.word	0x00000550
        /*01ac*/ 	.word	0x000000ff
        /*01b0*/ 	.word	0x00000050
        /*01b4*/ 	.short	0x0100
        /*01b6*/ 	.byte	0x06
	.zero		1


	//   ....[11]....
        /*01b8*/ 	.word	0x00000560
        /*01bc*/ 	.word	0x000000ff
        /*01c0*/ 	.word	0x00000058
        /*01c4*/ 	.short	0x0100
        /*01c6*/ 	.byte	0x06
	.zero		1


	//   ....[12]....
        /*01c8*/ 	.word	0x00000570
        /*01cc*/ 	.word	0x000000ff
        /*01d0*/ 	.word	0x00000060
        /*01d4*/ 	.short	0x0100
        /*01d6*/ 	.byte	0x06
	.zero		1


	//   ....[13]....
        /*01d8*/ 	.word	0x00000580
        /*01dc*/ 	.word	0x000000ff
        /*01e0*/ 	.word	0x00000068
        /*01e4*/ 	.short	0x0100
        /*01e6*/ 	.byte	0x06
	.zero		1


	//   ....[14]....
        /*01e8*/ 	.word	0x00000b10
        /*01ec*/ 	.word	0x000000ff
        /*01f0*/ 	.word	0x00000028
        /*01f4*/ 	.short	0x010a
        /*01f6*/ 	.byte	0x05
	.zero		1


	//   ....[15]....
        /*01f8*/ 	.word	0x00000c70
        /*01fc*/ 	.word	0x000000ff
        /*0200*/ 	.word	0x00000028
        /*0204*/ 	.short	0x010a
        /*0206*/ 	.byte	0x09
	.zero		1


	//   ....[16]....
        /*0208*/ 	.word	0x00000d90
        /*020c*/ 	.word	0x000000ff
        /*0210*/ 	.word	0x00000028
        /*0214*/ 	.short	0x010a
        /*0216*/ 	.byte	0x23
	.zero		1


	//   ....[17]....
        /*0218*/ 	.word	0x000010d0
        /*021c*/ 	.word	0x000000ff
        /*0220*/ 	.word	0x00000028
        /*0224*/ 	.short	0x010a
        /*0226*/ 	.byte	0x04
	.zero		1


	//   ....[18]....
        /*0228*/ 	.word	0x00001490
        /*022c*/ 	.word	0x000000ff
        /*0230*/ 	.word	0x00000000
        /*0234*/ 	.short	0x010a
        /*0236*/ 	.byte	0x06
	.zero		1


	//   ....[19]....
        /*0238*/ 	.word	0x000014b0
        /*023c*/ 	.word	0x000000ff
        /*0240*/ 	.word	0x00000060
        /*0244*/ 	.short	0x010a
        /*0246*/ 	.byte	0x07
	.zero		1


	//   ....[20]....
        /*0248*/ 	.word	0x00001660
        /*024c*/ 	.word	0x000000ff
        /*0250*/ 	.word	0x00000000
        /*0254*/ 	.short	0x010a
        /*0256*/ 	.byte	0x05
	.zero		1


	//   ....[21]....
        /*0258*/ 	.word	0x000017d0
        /*025c*/ 	.word	0x000000ff
        /*0260*/ 	.word	0x00000000
        /*0264*/ 	.short	0x010a
        /*0266*/ 	.byte	0x0b
	.zero		1


	//   ....[22]....
        /*0268*/ 	.word	0x00001970
        /*026c*/ 	.word	0x00000000
        /*0270*/ 	.word	0x00000060
        /*0274*/ 	.short	0x010a
        /*0276*/ 	.byte	0xff
	.zero		1


	//   ....[23]....
        /*0278*/ 	.word	0x00002280
        /*027c*/ 	.word	0x000000ff
        /*0280*/ 	.word	0x00000050
        /*0284*/ 	.short	0x010a
        /*0286*/ 	.byte	0x17
	.zero		1


	//   ....[24]....
        /*0288*/ 	.word	0x00003b90
        /*028c*/ 	.word	0x000000ff
        /*0290*/ 	.word	0x00000060
        /*0294*/ 	.short	0x0101
        /*0296*/ 	.byte	0x17
	.zero		1


	//   ....[25]....
        /*0298*/ 	.word	0x000040d0
        /*029c*/ 	.word	0x00000000
        /*02a0*/ 	.word	0x00000028
        /*02a4*/ 	.short	0x010a
        /*02a6*/ 	.byte	0xff
	.zero		1


	//   ....[26]....
        /*02a8*/ 	.word	0x00004150
        /*02ac*/ 	.word	0x00000000
        /*02b0*/ 	.word	0x00000028
        /*02b4*/ 	.short	0x010a
        /*02b6*/ 	.byte	0xff
	.zero		1


	//   ....[27]....
        /*02b8*/ 	.word	0x000041d0
        /*02bc*/ 	.word	0x00000000
        /*02c0*/ 	.word	0x00000060
        /*02c4*/ 	.short	0x010a
        /*02c6*/ 	.byte	0xff
	.zero		1


	//   ....[28]....
        /*02c8*/ 	.word	0x00004250
        /*02cc*/ 	.word	0x00000000
        /*02d0*/ 	.word	0x00000000
        /*02d4*/ 	.short	0x010a
        /*02d6*/ 	.byte	0xff
	.zero		1


	//   ....[29]....
        /*02d8*/ 	.word	0x000042b0
        /*02dc*/ 	.word	0x00000000
        /*02e0*/ 	.word	0x00000060
        /*02e4*/ 	.short	0x010a
        /*02e6*/ 	.byte	0xff
	.zero		1


	//   ....[30]....
        /*02e8*/ 	.word	0x00004320
        /*02ec*/ 	.word	0x00000004
        /*02f0*/ 	.word	0x00000050
        /*02f4*/ 	.short	0x010a
        /*02f6*/ 	.byte	0xff
	.zero		1


	//----- nvinfo : EIATTR_NUM_MBARRIERS
	.align		4
.L_44:
        /*02f8*/ 	.byte	0x03, 0x38
        /*02fa*/ 	.short	0x000e


	//----- nvinfo : EIATTR_EXIT_INSTR_OFFSETS
	.align		4
        /*02fc*/ 	.byte	0x04, 0x1c
        /*02fe*/ 	.short	(.L_46 - .L_45)


	//   ....[0]....
.L_45:
        /*0300*/ 	.word	0x000019b0


	//   ....[1]....
        /*0304*/ 	.word	0x00004090


	//----- nvinfo : EIATTR_REQNTID
	.align		4
.L_46:
        /*0308*/ 	.byte	0x04, 0x10
        /*030a*/ 	.short	(.L_48 - .L_47)
.L_47:
        /*030c*/ 	.word	0x000000c0
        /*0310*/ 	.word	0x00000001
        /*0314*/ 	.word	0x00000001


	//----- nvinfo : EIATTR_CRS_STACK_SIZE
	.align		4
.L_48:
        /*0318*/ 	.byte	0x04, 0x1e
        /*031a*/ 	.short	(.L_50 - .L_49)
.L_49:
        /*031c*/ 	.word	0x00000000


	//----- nvinfo : EIATTR_CBANK_PARAM_SIZE
	.align		4
.L_50:
        /*0320*/ 	.byte	0x03, 0x19
        /*0322*/ 	.short	0x0268


	//----- nvinfo : EIATTR_PARAM_CBANK
	.align		4
        /*0324*/ 	.byte	0x04, 0x0a
        /*0326*/ 	.short	(.L_52 - .L_51)
	.align		4
.L_51:
        /*0328*/ 	.word	index@(.nv.constant0.kernel_cutlass_kernel_cudnngemm_swigludense_gemm_persistent_swigluPersistentDenseGemmKernel_object_at__TiledMMA_ThrLayoutVMNK11110000_PermutationMNK____MMAAtom_ThrID10_ShapeMNK12812816_TV_0)
        /*032c*/ 	.short	0x0380
        /*032e*/ 	.short	0x0268


	//----- nvinfo : EIATTR_SW_WAR
	.align		4
.L_52:
        /*0330*/ 	.byte	0x04, 0x36
        /*0332*/ 	.short	(.L_54 - .L_53)
.L_53:
        /*0334*/ 	.word	0x00000008
.L_54:


//--------------------- .nv.compat                --------------------------
	.section	.nv.compat,"",@"SHT_CUDA_COMPAT_INFO"
	.align	4
        /*0000*/ 	.byte	0x02, 0x02, 0x02, 0x00, 0x02, 0x05, 0x05, 0x00, 0x02, 0x03, 0x01, 0x00, 0x02, 0x06, 0x01, 0x00


//--------------------- .nv.callgraph             --------------------------
	.section	.nv.callgraph,"",@"SHT_CUDA_CALLGRAPH"
	.align	4
	.sectionentsize	8
	.align		4
        /*0000*/ 	.word	0x00000000
	.align		4
        /*0004*/ 	.word	0xffffffff
	.align		4
        /*0008*/ 	.word	0x00000000
	.align		4
        /*000c*/ 	.word	0xfffffffe
	.align		4
        /*0010*/ 	.word	0x00000000
	.align		4
        /*0014*/ 	.word	0xfffffffd
	.align		4
        /*0018*/ 	.word	0x00000000
	.align		4
        /*001c*/ 	.word	0xfffffffc


//--------------------- .text.kernel_cutlass_kernel_cudnngemm_swigludense_gemm_persistent_swigluPersistentDenseGemmKernel_object_at__TiledMMA_ThrLayoutVMNK11110000_PermutationMNK____MMAAtom_ThrID10_ShapeMNK12812816_TV_0 --------------------------
	.section	.text.kernel_cutlass_kernel_cudnngemm_swigludense_gemm_persistent_swigluPersistentDenseGemmKernel_object_at__TiledMMA_ThrLayoutVMNK11110000_PermutationMNK____MMAAtom_ThrID10_ShapeMNK12812816_TV_0,"ax",@progbits
	.align	128
        .global         kernel_cutlass_kernel_cudnngemm_swigludense_gemm_persistent_swigluPersistentDenseGemmKernel_object_at__TiledMMA_ThrLayoutVMNK11110000_PermutationMNK____MMAAtom_ThrID10_ShapeMNK12812816_TV_0
        .type           kernel_cutlass_kernel_cudnngemm_swigludense_gemm_persistent_swigluPersistentDenseGemmKernel_object_at__TiledMMA_ThrLayoutVMNK11110000_PermutationMNK____MMAAtom_ThrID10_ShapeMNK12812816_TV_0,@function
        .size           kernel_cutlass_kernel_cudnngemm_swigludense_gemm_persistent_swigluPersistentDenseGemmKernel_object_at__TiledMMA_ThrLayoutVMNK11110000_PermutationMNK____MMAAtom_ThrID10_ShapeMNK12812816_TV_0,(.L_x_57 - kernel_cutlass_kernel_cudnngemm_swigludense_gemm_persistent_swigluPersistentDenseGemmKernel_object_at__TiledMMA_ThrLayoutVMNK11110000_PermutationMNK____MMAAtom_ThrID10_ShapeMNK12812816_TV_0)
        .other          kernel_cutlass_kernel_cudnngemm_swigludense_gemm_persistent_swigluPersistentDenseGemmKernel_object_at__TiledMMA_ThrLayoutVMNK11110000_PermutationMNK____MMAAtom_ThrID10_ShapeMNK12812816_TV_0,@"STO_CUDA_ENTRY STV_DEFAULT"
kernel_cutlass_kernel_cudnngemm_swigludense_gemm_persistent_swigluPersistentDenseGemmKernel_object_at__TiledMMA_ThrLayoutVMNK11110000_PermutationMNK____MMAAtom_ThrID10_ShapeMNK12812816_TV_0:
.text.kernel_cutlass_kernel_cudnngemm_swigludense_gemm_persistent_swigluPersistentDenseGemmKernel_object_at__TiledMMA_ThrLayoutVMNK11110000_PermutationMNK____MMAAtom_ThrID10_ShapeMNK12812816_TV_0:
[----:B------:R-:W1:Y:S01]  /*0000*/  LDC R1, c[0x0][0x37c] ;  /* 0x0000df00ff017b82 */ /* 0x000e620000000800 */
[----:B------:R-:W2:Y:S07]  /*0010*/  S2R R2, SR_TID.X ;  /* 0x0000000000027919 */ /* 0x000eae0000002100 */
[----:B------:R-:W3:Y:S01]  /*0020*/  S2UR UR14, SR_CgaCtaId ;  /* 0x00000000000e79c3 */ /* 0x000ee20000008800 */
[----:B------:R-:W4:Y:S01]  /*0030*/  LDCU.U8 UR8, c[0x0][0x382] ;  /* 0x00007040ff0877ac */ /* 0x000f220008000000 */
[----:B------:R-:W5:Y:S01]  /*0040*/  LDCU.U8 UR7, c[0x0][0x381] ;  /* 0x00007020ff0777ac */ /* 0x000f620008000000 */
[----:B------:R-:W2:Y:S01]  /*0050*/  LDCU UR5, c[0x0][0x36c] ;  /* 0x00006d80ff0577ac */ /* 0x000ea20008000800 */
[----:B------:R-:W-:Y:S01]  /*0060*/  UMOV UR13, 0x3 ;  /* 0x00000003000d7882 */ /* 0x000fe20000000000 */
[----:B----4-:R-:W-:-:S02]  /*0070*/  ULOP3.LUT UR8, UR8, 0x1, URZ, 0xc0, !UPT ;  /* 0x0000000108087892 */ /* 0x010fc4000f8ec0ff */
[----:B-----5:R-:W-:Y:S02]  /*0080*/  ULOP3.LUT UR7, UR7, 0x1, URZ, 0xc0, !UPT ;  /* 0x0000000107077892 */ /* 0x020fe4000f8ec0ff */
[----:B---3--:R-:W-:Y:S02]  /*0090*/  ULEA.HI UR4, UR14, UR14, URZ, 0x1 ;  /* 0x0000000e0e047291 */ /* 0x008fe4000f8f08ff */
[----:B--2---:R-:W-:Y:S02]  /*00a0*/  UISETP.EQ.U32.AND UP2, UPT, UR5, 0x1, UPT ;  /* 0x000000010500788c */ /* 0x004fe4000bf42070 */
[----:B------:R-:W-:Y:S01]  /*00b0*/  USHF.R.S32.HI UR31, URZ, 0x1, UR4 ;  /* 0x00000001ff1f7899 */ /* 0x000fe20008011404 */
[----:B------:R-:W-:Y:S01]  /*00c0*/  SHF.R.U32.HI R0, RZ, 0x5, R2 ;  /* 0x00000005ff007819 */ /* 0x000fe20000011602 */
[----:B------:R-:W-:Y:S02]  /*00d0*/  ULOP3.LUT UR12, UR4, 0xfffffffe, URZ, 0xc0, !UPT ;  /* 0xfffffffe040c7892 */ /* 0x000fe4000f8ec0ff */
[----:B------:R-:W-:Y:S01]  /*00e0*/  ULEA.HI UR6, UR4, UR31, URZ, 0x1 ;  /* 0x0000001f04067291 */ /* 0x000fe2000f8f08ff */
[----:B------:R-:W-:Y:S01]  /*00f0*/  R2UR UR21, R0 ;  /* 0x00000000001572ca */ /* 0x000fe200000e0000 */
[----:B------:R-:W-:-:S02]  /*0100*/  UISETP.NE.U32.AND UP6, UPT, UR8, 0x1, UPT ;  /* 0x000000010800788c */ /* 0x000fc4000bfc5070 */
[----:B------:R-:W-:Y:S02]  /*0110*/  ULOP3.LUT UR6, UR6, 0xfffffffe, URZ, 0xc0, !UPT ;  /* 0xfffffffe06067892 */ /* 0x000fe4000f8ec0ff */
[----:B------:R-:W-:Y:S02]  /*0120*/  UISETP.NE.U32.AND UP5, UPT, UR7, 0x1, UPT ;  /* 0x000000010700788c */ /* 0x000fe4000bfa5070 */
[----:B------:R-:W-:Y:S02]  /*0130*/  UIADD3 UR31, UPT, UPT, UR31, -UR6, URZ ;  /* 0x800000061f1f7290 */ /* 0x000fe4000fffe0ff */
[----:B------:R-:W-:Y:S02]  /*0140*/  UIADD3 UR12, UPT, UPT, -UR12, UR14, URZ ;  /* 0x0000000e0c0c7290 */ /* 0x000fe4000fffe1ff */
[----:B------:R-:W-:Y:S02]  /*0150*/  UIADD3 UR4, UPT, UPT, UR31, UR31, URZ ;  /* 0x0000001f1f047290 */ /* 0x000fe4000fffe0ff */
[----:B------:R-:W-:-:S02]  /*0160*/  UISETP.NE.AND UP4, UPT, UR21, 0x5, UPT ;  /* 0x000000051500788c */ /* 0x000fc4000bf85270 */
[----:B------:R-:W-:Y:S02]  /*0170*/  UISETP.NE.AND UP3, UPT, UR21, URZ, UPT ;  /* 0x000000ff1500728c */ /* 0x000fe4000bf65270 */
[----:B------:R-:W-:-:S05]  /*0180*/  USHF.L.U32 UR13, UR13, UR4, URZ ;  /* 0x000000040d0d7299 */ /* 0x000fca00080006ff */
[----:B-1----:R-:W-:Y:S07]  /*0190*/  BRA.U UP4, `(.L_x_0) ;  /* 0x0000000104387547 */ /* 0x002fee000b800000 */
[----:B------:R-:W1:Y:S02]  /*01a0*/  LDCU.64 UR4, c[0x0][0x348] ;  /* 0x00006900ff0477ac */ /* 0x000e640008000a00 */
[----:B-1----:R-:W-:Y:S02]  /*01b0*/  UIADD3 UR10, UP1, UPT, UR4, 0x40, URZ ;  /* 0x00000040040a7890 */ /* 0x002fe4000ff3e0ff */
[----:B------:R-:W-:Y:S02]  /*01c0*/  UIADD3 UR8, UP0, UPT, UR4, 0xc0, URZ ;  /* 0x000000c004087890 */ /* 0x000fe4000ff1e0ff */
[----:B------:R-:W-:Y:S02]  /*01d0*/  UIADD3.X UR11, UPT, UPT, URZ, UR5, URZ, UP1, !UPT ;  /* 0x00000005ff0b7290 */ /* 0x000fe40008ffe4ff */
[----:B------:R-:W-:Y:S02]  /*01e0*/  UIADD3 UR6, UP1, UPT, UR4, 0x140, URZ ;  /* 0x0000014004067890 */ /* 0x000fe4000ff3e0ff */
[----:B------:R-:W-:-:S02]  /*01f0*/  UIADD3.X UR9, UPT, UPT, URZ, UR5, URZ, UP0, !UPT ;  /* 0x00000005ff097290 */ /* 0x000fc400087fe4ff */
[----:B------:R-:W-:Y:S02]  /*0200*/  UIADD3 UR4, UP0, UPT, UR4, 0x1c0, URZ ;  /* 0x000001c004047890 */ /* 0x000fe4000ff1e0ff */
[----:B------:R-:W-:Y:S01]  /*0210*/  UIADD3.X UR7, UPT, UPT, URZ, UR5, URZ, UP1, !UPT ;  /* 0x00000005ff077290 */ /* 0x000fe20008ffe4ff */
[----:B------:R1:W-:Y:S01]  /*0220*/  UTMACCTL.PF [UR10] ;  /* 0x000000000a0079b9 */ /* 0x0003e20008040000 */
[----:B------:R-:W-:-:S03]  /*0230*/  UIADD3.X UR5, UPT, UPT, URZ, UR5, URZ, UP0, !UPT ;  /* 0x00000005ff057290 */ /* 0x000fc600087fe4ff */
[----:B------:R1:W-:Y:S04]  /*0240*/  UTMACCTL.PF [UR8] ;  /* 0x00000000080079b9 */ /* 0x0003e80008040000 */
[----:B------:R1:W-:Y:S02]  /*0250*/  UTMACCTL.PF [UR6] ;  /* 0x00000000060079b9 */ /* 0x0003e40008040000 */
[----:B------:R1:W-:Y:S02]  /*0260*/  UTMACCTL.PF [UR4] ;  /* 0x00000000040079b9 */ /* 0x0003e40008040000 */
[----:B-1----:R-:W-:Y:S01]  /*0270*/  NOP ;  /* 0x0000000000007918 */ /* 0x002fe20000000000 */
.L_x_0:
[----:B------:R-:W-:Y:S05]  /*0280*/  BRA.U UP3, `(.L_x_1) ;  /* 0x0000000103587547 */ /* 0x000fea000b800000 */
[----:B------:R-:W-:Y:S01]  /*0290*/  UMOV UR5, 0x400 ;  /* 0x0000040000057882 */ /* 0x000fe20000000000 */
[----:B------:R-:W-:Y:S01]  /*02a0*/  UMOV UR6, 0x1 ;  /* 0x0000000100067882 */ /* 0x000fe20000000000 */
[----:B------:R-:W-:Y:S02]  /*02b0*/  ULEA UR5, UR14, UR5, 0x18 ;  /* 0x000000050e057291 */ /* 0x000fe4000f8ec0ff */
[----:B------:R-:W-:-:S04]  /*02c0*/  UIADD3 UR6, UPT, UPT, -UR6, 0x100000, URZ ;  /* 0x0010000006067890 */ /* 0x000fc8000fffe1ff */
[----:B------:R-:W-:Y:S02]  /*02d0*/  USHF.L.U32 UR7, UR6, 0xb, URZ ;  /* 0x0000000b06077899 */ /* 0x000fe400080006ff */
[----:B------:R-:W-:Y:S01]  /*02e0*/  USHF.L.U32 UR6, UR6, 0x1, URZ ;  /* 0x0000000106067899 */ /* 0x000fe200080006ff */
[----:B------:R-:W-:Y:S02]  /*02f0*/  UMOV UR4, 0x3 ;  /* 0x0000000300047882 */ /* 0x000fe40000000000 */
[----:B------:R-:W-:-:S04]  /*0300*/  UIADD3 UR8, UPT, UPT, -UR4, 0x100000, URZ ;  /* 0x0010000004087890 */ /* 0x000fc8000fffe1ff */
[----:B------:R-:W-:Y:S02]  /*0310*/  USHF.L.U32 UR9, UR8, 0xb, URZ ;  /* 0x0000000b08097899 */ /* 0x000fe400080006ff */
[----:B------:R-:W-:Y:S01]  /*0320*/  USHF.L.U32 UR8, UR8, 0x1, URZ ;  /* 0x0000000108087899 */ /* 0x000fe200080006ff */
[----:B------:R-:W1:Y:S02]  /*0330*/  FENCE.VIEW.ASYNC.S ;  /* 0x00000000000073c6 */ /* 0x000e640000000000 */
[----:B-1----:R1:W2:Y:S01]  /*0340*/  SYNCS.EXCH.64 URZ, [UR5], UR6 ;  /* 0x0000000605ff75b2 */ /* 0x0022a20008000100 */
[----:B------:R1:W3:Y:S01]  /*0350*/  SYNCS.EXCH.64 URZ, [UR5+0x8], UR6 ;  /* 0x0000080605ff75b2 */ /* 0x0002e20008000100 */
[----:B------:R1:W4:Y:S01]  /*0360*/  SYNCS.EXCH.64 URZ, [UR5+0x10], UR6 ;  /* 0x0000100605ff75b2 */ /* 0x0003220008000100 */
[----:B------:R1:W5:Y:S01]  /*0370*/  SYNCS.EXCH.64 URZ, [UR5+0x18], UR6 ;  /* 0x0000180605ff75b2 */ /* 0x0003620008000100 */
[----:B------:R1:W1:Y:S05]  /*0380*/  SYNCS.EXCH.64 URZ, [UR5+0x20], UR6 ;  /* 0x0000200605ff75b2 */ /* 0x00026a0008000100 */
[----:B------:R1:W1:Y:S01]  /*0390*/  SYNCS.EXCH.64 URZ, [UR5+0x28], UR8 ;  /* 0x0000280805ff75b2 */ /* 0x0002620008000100 */
[----:B------:R1:W1:Y:S01]  /*03a0*/  SYNCS.EXCH.64 URZ, [UR5+0x30], UR8 ;  /* 0x0000300805ff75b2 */ /* 0x0002620008000100 */
[----:B------:R1:W1:Y:S01]  /*03b0*/  SYNCS.EXCH.64 URZ, [UR5+0x38], UR8 ;  /* 0x0000380805ff75b2 */ /* 0x0002620008000100 */
[----:B------:R1:W1:Y:S01]  /*03c0*/  SYNCS.EXCH.64 URZ, [UR5+0x40], UR8 ;  /* 0x0000400805ff75b2 */ /* 0x0002620008000100 */
[----:B------:R1:W1:Y:S01]  /*03d0*/  SYNCS.EXCH.64 URZ, [UR5+0x48], UR8 ;  /* 0x0000480805ff75b2 */ /* 0x0002620008000100 */
[----:B------:R-:W-:Y:S01]  /*03e0*/  NOP ;  /* 0x0000000000007918 */ /* 0x000fe20000000000 */
.L_x_1:
[----:B------:R-:W-:Y:S01]  /*03f0*/  NOP ;  /* 0x0000000000007918 */ /* 0x000fe20000000000 */
[----:B------:R-:W-:Y:S05]  /*0400*/  BRA.U !UP2, `(.L_x_2) ;  /* 0x000000010a087547 */ /* 0x000fea000b800000 */
[----:B-12345:R-:W-:Y:S01]  /*0410*/  UCGABAR_ARV ;  /* 0x00000000000079c7 */ /* 0x03efe20008000000 */
[----:B------:R-:W-:Y:S05]  /*0420*/  BRA `(.L_x_3) ;  /* 0x0000000000047947 */ /* 0x000fea0003800000 */
.L_x_2:
[----:B-12345:R-:W-:Y:S01]  /*0430*/  NOP ;  /* 0x0000000000007918 */ /* 0x03efe20000000000 */
.L_x_3:
[----:B------:R-:W-:Y:S05]  /*0440*/  BRA.U !UP2, `(.L_x_4) ;  /* 0x000000010a0c7547 */ /* 0x000fea000b800000 */
[----:B------:R-:W-:Y:S01]  /*0450*/  UCGABAR_WAIT ;  /* 0x0000000000007dc7 */ /* 0x000fe20008000000 */
[----:B------:R-:W-:Y:S01]  /*0460*/  CCTL.IVALL ;  /* 0x00000000ff00798f */ /* 0x000fe20002000000 */
[----:B------:R-:W-:Y:S05]  /*0470*/  BRA `(.L_x_5) ;  /* 0x0000000000047947 */ /* 0x000fea0003800000 */
.L_x_4:
[----:B------:R-:W-:Y:S06]  /*0480*/  BAR.SYNC.DEFER_BLOCKING 0x0 ;  /* 0x0000000000007b1d */ /* 0x000fec0000010000 */
.L_x_5:
[----:B------:R-:W-:Y:S05]  /*0490*/  BRA.U UP3, `(.L_x_6) ;  /* 0x0000000103407547 */ /* 0x000fea000b800000 */
[----:B------:R-:W-:Y:S01]  /*04a0*/  UMOV UR6, 0x400 ;  /* 0x0000040000067882 */ /* 0x000fe20000000000 */
[----:B------:R-:W-:Y:S01]  /*04b0*/  UMOV UR5, 0x1 ;  /* 0x0000000100057882 */ /* 0x000fe20000000000 */
[----:B------:R-:W-:Y:S01]  /*04c0*/  UMOV UR4, 0x4 ;  /* 0x0000000400047882 */ /* 0x000fe20000000000 */
[----:B------:R-:W-:Y:S02]  /*04d0*/  ULEA UR6, UR14, UR6, 0x18 ;  /* 0x000000060e067291 */ /* 0x000fe4000f8ec0ff */
[----:B------:R-:W-:-:S04]  /*04e0*/  UIADD3 UR8, UPT, UPT, -UR5, 0x100000, URZ ;  /* 0x0010000005087890 */ /* 0x000fc8000fffe1ff */
[----:B------:R-:W-:Y:S02]  /*04f0*/  USHF.L.U32 UR9, UR8, 0xb, URZ ;  /* 0x0000000b08097899 */ /* 0x000fe400080006ff */
[----:B------:R-:W-:Y:S02]  /*0500*/  USHF.L.U32 UR8, UR8, 0x1, URZ ;  /* 0x0000000108087899 */ /* 0x000fe400080006ff */
[----:B------:R-:W-:-:S04]  /*0510*/  UIADD3 UR4, UPT, UPT, -UR4, 0x100000, URZ ;  /* 0x0010000004047890 */ /* 0x000fc8000fffe1ff */
[----:B------:R-:W-:Y:S02]  /*0520*/  USHF.L.U32 UR5, UR4, 0xb, URZ ;  /* 0x0000000b04057899 */ /* 0x000fe400080006ff */
[----:B------:R-:W-:Y:S01]  /*0530*/  USHF.L.U32 UR4, UR4, 0x1, URZ ;  /* 0x0000000104047899 */ /* 0x000fe200080006ff */
[----:B------:R-:W1:Y:S03]  /*0540*/  FENCE.VIEW.ASYNC.S ;  /* 0x00000000000073c6 */ /* 0x000e660000000000 */
[----:B-1----:R1:W2:Y:S01]  /*0550*/  SYNCS.EXCH.64 URZ, [UR6+0x50], UR8 ;  /* 0x0000500806ff75b2 */ /* 0x0022a20008000100 */
[----:B------:R1:W3:Y:S07]  /*0560*/  SYNCS.EXCH.64 URZ, [UR6+0x58], UR8 ;  /* 0x0000580806ff75b2 */ /* 0x0002ee0008000100 */
[----:B------:R1:W4:Y:S01]  /*0570*/  SYNCS.EXCH.64 URZ, [UR6+0x60], UR4 ;  /* 0x0000600406ff75b2 */ /* 0x0003220008000100 */
[----:B------:R1:W5:Y:S01]  /*0580*/  SYNCS.EXCH.64 URZ, [UR6+0x68], UR4 ;  /* 0x0000680406ff75b2 */ /* 0x0003620008000100 */
[----:B------:R-:W-:Y:S01]  /*0590*/  NOP ;  /* 0x0000000000007918 */ /* 0x000fe20000000000 */
.L_x_6:
[----:B------:R-:W-:Y:S01]  /*05a0*/  NOP ;  /* 0x0000000000007918 */ /* 0x000fe20000000000 */
[----:B------:R-:W-:Y:S05]  /*05b0*/  BRA.U !UP2, `(.L_x_7) ;  /* 0x000000010a087547 */ /* 0x000fea000b800000 */
[----:B--2345:R-:W-:Y:S01]  /*05c0*/  UCGABAR_ARV ;  /* 0x00000000000079c7 */ /* 0x03cfe20008000000 */
[----:B------:R-:W-:Y:S05]  /*05d0*/  BRA `(.L_x_8) ;  /* 0x0000000000047947 */ /* 0x000fea0003800000 */
.L_x_7:
[----:B--2345:R-:W-:Y:S01]  /*05e0*/  NOP ;  /* 0x0000000000007918 */ /* 0x03cfe20000000000 */
.L_x_8:
[----:B------:R-:W-:Y:S05]  /*05f0*/  BRA.U !UP2, `(.L_x_9) ;  /* 0x000000010a0c7547 */ /* 0x000fea000b800000 */
[----:B------:R-:W-:Y:S01]  /*0600*/  UCGABAR_WAIT ;  /* 0x0000000000007dc7 */ /* 0x000fe20008000000 */
[----:B------:R-:W-:Y:S01]  /*0610*/  CCTL.IVALL ;  /* 0x00000000ff00798f */ /* 0x000fe20002000000 */
[----:B------:R-:W-:Y:S05]  /*0620*/  BRA `(.L_x_10) ;  /* 0x0000000000047947 */ /* 0x000fea0003800000 */
.L_x_9:
[----:B------:R-:W-:Y:S06]  /*0630*/  BAR.SYNC.DEFER_BLOCKING 0x0 ;  /* 0x0000000000007b1d */ /* 0x000fec0000010000 */
.L_x_10:
[----:B------:R-:W-:Y:S01]  /*0640*/  NOP ;  /* 0x0000000000007918 */ /* 0x000fe20000000000 */
[----:B------:R-:W-:Y:S05]  /*0650*/  BRA.U !UP2, `(.L_x_11) ;  /* 0x000000010a087547 */ /* 0x000fea000b800000 */
[----:B------:R-:W-:Y:S01]  /*0660*/  UCGABAR_ARV ;  /* 0x00000000000079c7 */ /* 0x000fe20008000000 */
[----:B------:R-:W-:Y:S05]  /*0670*/  BRA `(.L_x_12) ;  /* 0x0000000000047947 */ /* 0x000fea0003800000 */
.L_x_11:
[----:B------:R-:W-:Y:S01]  /*0680*/  NOP ;  /* 0x0000000000007918 */ /* 0x000fe20000000000 */
.L_x_12:
[----:B------:R-:W-:Y:S05]  /*0690*/  BRA.U !UP2, `(.L_x_13) ;  /* 0x000000010a0c7547 */ /* 0x000fea000b800000 */
[----:B------:R-:W-:Y:S01]  /*06a0*/  UCGABAR_WAIT ;  /* 0x0000000000007dc7 */ /* 0x000fe20008000000 */
[----:B------:R-:W-:Y:S01]  /*06b0*/  CCTL.IVALL ;  /* 0x00000000ff00798f */ /* 0x000fe20002000000 */
[----:B------:R-:W-:Y:S05]  /*06c0*/  BRA `(.L_x_14) ;  /* 0x0000000000047947 */ /* 0x000fea0003800000 */
.L_x_13:
[----:B------:R-:W-:Y:S06]  /*06d0*/  BAR.SYNC.DEFER_BLOCKING 0x0 ;  /* 0x0000000000007b1d */ /* 0x000fec0000010000 */
.L_x_14:
[----:B------:R-:W-:Y:S01]  /*06e0*/  UMOV UR23, 0x5 ;  /* 0x0000000500177882 */ /* 0x000fe20000000000 */
[----:B------:R-:W2:Y:S01]  /*06f0*/  LDCU.U8 UR20, c[0x0][0x5c8] ;  /* 0x0000b900ff1477ac */ /* 0x000ea20008000000 */
[----:B------:R-:W3:Y:S01]  /*0700*/  LDCU.U8 UR19, c[0x0][0x5c9] ;  /* 0x0000b920ff1377ac */ /* 0x000ee20008000000 */
[----:B------:R-:W4:Y:S01]  /*0710*/  LDCU.U8 UR18, c[0x0][0x5d4] ;  /* 0x0000ba80ff1277ac */ /* 0x000f220008000000 */
[----:B------:R-:W5:Y:S01]  /*0720*/  LDCU.U8 UR17, c[0x0][0x5d5] ;  /* 0x0000baa0ff1177ac */ /* 0x000f620008000000 */
[----:B------:R-:W1:Y:S01]  /*0730*/  LDCU.U8 UR16, c[0x0][0x5e0] ;  /* 0x0000bc00ff1077ac */ /* 0x000e620008000000 */
[----:B------:R-:W1:Y:S01]  /*0740*/  LDCU.U8 UR15, c[0x0][0x5e1] ;  /* 0x0000bc20ff0f77ac */ /* 0x000e620008000000 */
[----:B------:R-:W-:Y:S01]  /*0750*/  USHF.L.U32 UR23, UR23, UR12, URZ ;  /* 0x0000000c17177299 */ /* 0x000fe200080006ff */
[----:B------:R-:W-:Y:S05]  /*0760*/  BRA.U UP4, `(.L_x_15) ;  /* 0x00000009046c7547 */ /* 0x000fea000b800000 */
[----:B------:R-:W5:Y:S01]  /*0770*/  S2UR UR30, SR_CTAID.Z ;  /* 0x00000000001e79c3 */ /* 0x000f620000002700 */
[----:B------:R-:W-:Y:S01]  /*0780*/  UMOV UR29, 0x1 ;  /* 0x00000001001d7882 */ /* 0x000fe20000000000 */
[----:B------:R-:W-:Y:S01]  /*0790*/  UMOV UR28, URZ ;  /* 0x000000ff001c7c82 */ /* 0x000fe20008000000 */
[----:B-----5:R-:W-:-:S09]  /*07a0*/  UISETP.GT.U32.AND UP0, UPT, UR30, 0xff, UPT ;  /* 0x000000ff1e00788c */ /* 0x020fd2000bf04070 */
[----:B------:R-:W-:Y:S05]  /*07b0*/  BRA.U UP0, `(.L_x_16) ;  /* 0x0000000500ec7547 */ /* 0x000fea000b800000 */
[----:B-1----:R-:W1:Y:S01]  /*07c0*/  LDCU.64 UR4, c[0x0][0x5c0] ;  /* 0x0000b800ff0477ac */ /* 0x002e620008000a00 */
[----:B------:R-:W5:Y:S01]  /*07d0*/  S2UR UR27, SR_CTAID.X ;  /* 0x00000000001b79c3 */ /* 0x000f620000002500 */
[----:B------:R-:W-:Y:S01]  /*07e0*/  UMOV UR10, 0x400 ;  /* 0x00000400000a7882 */ /* 0x000fe20000000000 */
[----:B------:R-:W4:Y:S06]  /*07f0*/  LDCU.64 UR32, c[0x0][0x348] ;  /* 0x00006900ff2077ac */ /* 0x000f2c0008000a00 */
[----:B------:R-:W3:Y:S01]  /*0800*/  S2UR UR26, SR_CTAID.Y ;  /* 0x00000000001a79c3 */ /* 0x000ee20000002600 */
[----:B------:R-:W-:Y:S01]  /*0810*/  ULEA UR14, UR14, UR10, 0x18 ;  /* 0x0000000a0e0e7291 */ /* 0x000fe2000f8ec0ff */
[----:B------:R-:W-:Y:S01]  /*0820*/  UMOV UR28, URZ ;  /* 0x000000ff001c7c82 */ /* 0x000fe20008000000 */
[----:B------:R-:W-:-:S02]  /*0830*/  UMOV UR29, 0x1 ;  /* 0x00000001001d7882 */ /* 0x000fc40000000000 */
[----:B------:R-:W-:Y:S02]  /*0840*/  ULEA UR25, UR12, UR14, 0xd ;  /* 0x0000000e0c197291 */ /* 0x000fe4000f8e68ff */
[----:B------:R-:W-:Y:S02]  /*0850*/  ULEA UR24, UR31, UR14, 0xd ;  /* 0x0000000e1f187291 */ /* 0x000fe4000f8e68ff */
[----:B-1----:R-:W-:-:S04]  /*0860*/  UIMAD.WIDE.U32 UR6, UR30, UR5, URZ ;  /* 0x000000051e0672a5 */ /* 0x002fc8000f8e00ff */
[----:B------:R-:W-:Y:S02]  /*0870*/  UIADD3 UR5, UPT, UPT, UR30, -UR7, URZ ;  /* 0x800000071e057290 */ /* 0x000fe4000fffe0ff */
[----:B-----5:R-:W-:Y:S02]  /*0880*/  USHF.L.U32 UR27, UR27, 0x7, URZ ;  /* 0x000000071b1b7899 */ /* 0x020fe400080006ff */
[----:B--2---:R-:W-:-:S03]  /*0890*/  USHF.R.U32.HI UR5, URZ, UR20, UR5 ;  /* 0x00000014ff057299 */ /* 0x004fc60008011605 */
[----:B------:R-:W1:Y:S01]  /*08a0*/  LDCU UR6, c[0x0][0x5d0] ;  /* 0x0000ba00ff0677ac */ /* 0x000e620008000800 */
[----:B------:R-:W-:Y:S02]  /*08b0*/  UIADD3 UR5, UPT, UPT, UR7, UR5, URZ ;  /* 0x0000000507057290 */ /* 0x000fe4000fffe0ff */
[----:B---3--:R-:W-:Y:S02]  /*08c0*/  USHF.L.U32 UR26, UR26, 0x7, URZ ;  /* 0x000000071a1a7899 */ /* 0x008fe400080006ff */
[----:B------:R-:W-:Y:S02]  /*08d0*/  USHF.R.U32.HI UR11, URZ, UR19, UR5 ;  /* 0x00000013ff0b7299 */ /* 0x000fe40008011605 */
[----:B------:R-:W-:Y:S02]  /*08e0*/  ULOP3.LUT UR27, UR27, 0x80, URZ, 0xc0, !UPT ;  /* 0x000000801b1b7892 */ /* 0x000fe4000f8ec0ff */
[----:B------:R-:W-:Y:S02]  /*08f0*/  UIADD3 UR11, UPT, UPT, -UR11, URZ, URZ ;  /* 0x000000ff0b0b7290 */ /* 0x000fe4000fffe1ff */
[----:B------:R-:W-:-:S02]  /*0900*/  ULOP3.LUT UR26, UR26, 0x80, URZ, 0xc0, !UPT ;  /* 0x000000801a1a7892 */ /* 0x000fc4000f8ec0ff */
[----:B------:R-:W-:Y:S01]  /*0910*/  UIMAD UR11, UR11, UR4, UR30 ;  /* 0x000000040b0b72a4 */ /* 0x000fe2000f8e021e */
[----:B------:R-:W2:Y:S03]  /*0920*/  LDCU.64 UR4, c[0x0][0x5d8] ;  /* 0x0000bb00ff0477ac */ /* 0x000ea60008000a00 */
[----:B-1----:R-:W-:-:S04]  /*0930*/  UIMAD.WIDE.U32 UR6, UR11, UR6, URZ ;  /* 0x000000060b0672a5 */ /* 0x002fc8000f8e00ff */
[----:B------:R-:W-:-:S04]  /*0940*/  UIADD3 UR6, UPT, UPT, UR11, -UR7, URZ ;  /* 0x800000070b067290 */ /* 0x000fc8000fffe0ff */
[----:B----4-:R-:W-:-:S04]  /*0950*/  USHF.R.U32.HI UR6, URZ, UR18, UR6 ;  /* 0x00000012ff067299 */ /* 0x010fc80008011606 */
[----:B------:R-:W-:-:S04]  /*0960*/  UIADD3 UR6, UPT, UPT, UR7, UR6, URZ ;  /* 0x0000000607067290 */ /* 0x000fc8000fffe0ff */
[----:B------:R-:W-:-:S04]  /*0970*/  USHF.R.U32.HI UR6, URZ, UR17, UR6 ;  /* 0x00000011ff067299 */ /* 0x000fc80008011606 */
[----:B--2---:R-:W-:-:S07]  /*0980*/  UIMAD.WIDE.U32 UR8, UR6, UR5, URZ ;  /* 0x00000005060872a5 */ /* 0x004fce000f8e00ff */
[----:B------:R-:W-:Y:S02]  /*0990*/  UMOV UR5, UR9 ;  /* 0x0000000900057c82 */ /* 0x000fe40008000000 */
[----:B------:R-:W-:Y:S02]  /*09a0*/  UIADD3 UR7, UPT, UPT, UR6, -UR5, URZ ;  /* 0x8000000506077290 */ /* 0x000fe4000fffe0ff */
[----:B------:R-:W1:Y:S02]  /*09b0*/  LDCU UR9, c[0x0][0x374] ;  /* 0x00006e80ff0977ac */ /* 0x000e640008000800 */
[----:B------:R-:W-:Y:S01]  /*09c0*/  USHF.R.U32.HI UR7, URZ, UR16, UR7 ;  /* 0x00000010ff077299 */ /* 0x000fe20008011607 */
[----:B------:R-:W1:Y:S03]  /*09d0*/  LDCU UR8, c[0x0][0x370] ;  /* 0x00006e00ff0877ac */ /* 0x000e660008000800 */
[----:B------:R-:W-:Y:S01]  /*09e0*/  UIADD3 UR7, UPT, UPT, UR5, UR7, URZ ;  /* 0x0000000705077290 */ /* 0x000fe2000fffe0ff */
[----:B------:R-:W2:Y:S03]  /*09f0*/  LDCU UR5, c[0x0][0x378] ;  /* 0x00006f00ff0577ac */ /* 0x000ea60008000800 */
[----:B------:R-:W-:-:S04]  /*0a00*/  USHF.R.U32.HI UR7, URZ, UR15, UR7 ;  /* 0x0000000fff077299 */ /* 0x000fc80008011607 */
[----:B------:R-:W-:-:S04]  /*0a10*/  UIADD3 UR7, UPT, UPT, -UR7, URZ, URZ ;  /* 0x000000ff07077290 */ /* 0x000fc8000fffe1ff */
[----:B------:R-:W-:Y:S01]  /*0a20*/  UIMAD UR7, UR7, UR4, UR6 ;  /* 0x00000004070772a4 */ /* 0x000fe2000f8e0206 */
[----:B------:R-:W3:Y:S01]  /*0a30*/  LDCU UR4, c[0x0][0x5cc] ;  /* 0x0000b980ff0477ac */ /* 0x000ee20008000800 */
[----:B-1----:R-:W-:Y:S02]  /*0a40*/  UIMAD UR8, UR9, UR8, URZ ;  /* 0x00000008090872a4 */ /* 0x002fe4000f8e02ff */
[----:B------:R-:W-:Y:S02]  /*0a50*/  UIADD3 UR6, UPT, UPT, -UR6, URZ, URZ ;  /* 0x000000ff06067290 */ /* 0x000fe4000fffe1ff */
[----:B--2---:R-:W-:-:S04]  /*0a60*/  UIMAD UR5, UR8, UR5, URZ ;  /* 0x00000005080572a4 */ /* 0x004fc8000f8e02ff */
[----:B------:R-:W-:-:S04]  /*0a70*/  USHF.R.S32.HI UR22, URZ, 0x1f, UR5 ;  /* 0x0000001fff167899 */ /* 0x000fc80008011405 */
[----:B------:R-:W-:Y:S02]  /*0a80*/  ULEA.HI UR22, UR22, UR5, URZ, 0x2 ;  /* 0x0000000516167291 */ /* 0x000fe4000f8f10ff */
[----:B---3--:R-:W-:-:S12]  /*0a90*/  UIMAD UR11, UR6, UR4, UR11 ;  /* 0x00000004060b72a4 */ /* 0x008fd8000f8e020b */
.L_x_20:
[----:B------:R-:W-:Y:S01]  /*0aa0*/  USHF.L.U32 UR4, UR29, 0x1f, URZ ;  /* 0x0000001f1d047899 */ /* 0x000fe200080006ff */
[----:B------:R-:W-:Y:S01]  /*0ab0*/  HFMA2 R3, -RZ, RZ, 0, -0.0 ;  /* 0x00008000ff037431 */ /* 0x000fe200000001ff */
[----:B------:R-:W-:Y:S02]  /*0ac0*/  ULEA UR5, UR28, UR14, 0x3 ;  /* 0x0000000e1c057291 */ /* 0x000fe4000f8e18ff */
[----:B------:R-:W-:Y:S02]  /*0ad0*/  ULEA UR11, UR11, UR27, 0x8 ;  /* 0x0000001b0b0b7291 */ /* 0x000fe4000f8e40ff */
[----:B------:R-:W-:Y:S01]  /*0ae0*/  MOV R0, UR4 ;  /* 0x0000000400007c02 */ /* 0x000fe20008000f00 */
[----:B------:R-:W-:Y:S02]  /*0af0*/  UIADD3 UR42, UP1, UPT, UR32, 0x40, URZ ;  /* 0x00000040202a7890 */ /* 0x000fe4000ff3e0ff */
[----:B------:R-:W-:Y:S02]  /*0b00*/  UIADD3 UR40, UP0, UPT, UR32, 0xc0, URZ ;  /* 0x000000c020287890 */ /* 0x000fe4000ff1e0ff */
[----:B----4-:R1:W2:Y:S01]  /*0b10*/  SYNCS.PHASECHK.TRANS64.TRYWAIT P2, [UR5+0x28], R0 ;  /* 0x00002800ff0075a7 */ /* 0x0102a20008041105 */
[----:B------:R-:W-:-:S02]  /*0b20*/  ULEA UR7, UR7, UR26, 0x8 ;  /* 0x0000001a07077291 */ /* 0x000fc4000f8e40ff */
[----:B------:R-:W-:Y:S02]  /*0b30*/  UIADD3.X UR43, UPT, UPT, URZ, UR33, URZ, UP1, !UPT ;  /* 0x00000021ff2b7290 */ /* 0x000fe40008ffe4ff */
[----:B------:R-:W-:Y:S02]  /*0b40*/  UIADD3.X UR41, UPT, UPT, URZ, UR33, URZ, UP0, !UPT ;  /* 0x00000021ff297290 */ /* 0x000fe400087fe4ff */
[----:B------:R-:W-:Y:S02]  /*0b50*/  ULEA UR11, UR31, UR11, 0x6 ;  /* 0x0000000b1f0b7291 */ /* 0x000fe4000f8e30ff */
[----:B------:R-:W-:Y:S01]  /*0b60*/  ULEA UR7, UR12, UR7, 0x6 ;  /* 0x000000070c077291 */ /* 0x000fe2000f8e30ff */
[----:B------:R-:W-:Y:S01]  /*0b70*/  UMOV UR38, URZ ;  /* 0x000000ff00267c82 */ /* 0x000fe20008000000 */
[----:B------:R-:W-:Y:S02]  /*0b80*/  UPRMT UR37, URZ, 0x5410, UR23 ;  /* 0x00005410ff257896 */ /* 0x000fe40008000017 */
[----:B------:R-:W-:-:S12]  /*0b90*/  UPRMT UR36, URZ, 0x5410, UR13 ;  /* 0x00005410ff247896 */ /* 0x000fd8000800000d */
.L_x_19:
[----:B---3--:R-:W-:Y:S02]  /*0ba0*/  UIADD3 UR5, UPT, UPT, UR28, 0x1, URZ ;  /* 0x000000011c057890 */ /* 0x008fe4000fffe0ff */
[----:B------:R-:W-:Y:S02]  /*0bb0*/  USHF.L.U32 UR4, UR28, 0xd, URZ ;  /* 0x0000000d1c047899 */ /* 0x000fe400080006ff */
[----:B------:R-:W-:Y:S02]  /*0bc0*/  UISETP.NE.AND UP0, UPT, UR5, 0x5, UPT ;  /* 0x000000050500788c */ /* 0x000fe4000bf05270 */
[----:B------:R-:W-:Y:S02]  /*0bd0*/  ULEA UR9, UR28, UR14, 0x3 ;  /* 0x0000000e1c097291 */ /* 0x000fe4000f8e18ff */
[----:B------:R-:W-:Y:S02]  /*0be0*/  UIADD3 UR8, UPT, UPT, UR24, UR4, UR4 ;  /* 0x0000000418087290 */ /* 0x000fe4000fffe004 */
[----:B------:R-:W-:-:S02]  /*0bf0*/  USEL UR28, UR5, URZ, UP0 ;  /* 0x000000ff051c7287 */ /* 0x000fc40008000000 */
[----:B------:R-:W-:Y:S02]  /*0c00*/  USEL UR6, URZ, 0x1, UP0 ;  /* 0x00000001ff067887 */ /* 0x000fe40008000000 */
[----:B------:R-:W-:Y:S02]  /*0c10*/  USHF.L.U32 UR10, UR38, 0x6, URZ ;  /* 0x00000006260a7899 */ /* 0x000fe400080006ff */
[----:B------:R-:W-:Y:S02]  /*0c20*/  UIADD3 UR4, UPT, UPT, UR25, UR4, UR4 ;  /* 0x0000000419047290 */ /* 0x000fe4000fffe004 */
[----:B------:R-:W-:Y:S01]  /*0c30*/  UISETP.GT.U32.AND UP0, UPT, UR38, 0x3e, UPT ;  /* 0x0000003e2600788c */ /* 0x000fe2000bf04070 */
[----:B--2-4-:R-:W-:Y:S10]  /*0c40*/  @P2 BRA `(.L_x_17) ;  /* 0x0000000000102947 */ /* 0x014ff40003800000 */
[----:B------:R-:W-:-:S06]  /*0c50*/  USHF.L.U32 UR5, UR29, 0x1f, URZ ;  /* 0x0000001f1d057899 */ /* 0x000fcc00080006ff */
[----:B-1----:R-:W-:-:S04]  /*0c60*/  MOV R0, UR5 ;  /* 0x0000000500007c02 */ /* 0x002fc80008000f00 */
[----:B------:R-:W1:Y:S02]  /*0c70*/  SYNCS.PHASECHK.TRANS64.TRYWAIT P0, [UR9+0x28], R0 ;  /* 0x00002800ff0075a7 */ /* 0x000e640008001109 */
[----:B-1----:R-:W-:Y:S05]  /*0c80*/  @!P0 BRA `(.L_x_18) ;  /* 0x0000003400048947 */ /* 0x002fea0003800000 */
.L_x_17:
[----:B------:R-:W-:Y:S02]  /*0c90*/  ELECT P1, URZ, PT ;  /* 0x0000000000ff782f */ /* 0x000fe40003820000 */
[----:B------:R-:W-:Y:S01]  /*0ca0*/  PLOP3.LUT P0, PT, PT, PT, UP0, 0x80, 0x8 ;  /* 0x000000000008781c */ /* 0x000fe20003f0f008 */
[----:B------:R-:W-:Y:S01]  /*0cb0*/  ULOP3.LUT UR29, UR29, UR6, URZ, 0x3c, !UPT ;  /* 0x000000061d1d7292 */ /* 0x000fe2000f8e3cff */
[----:B------:R-:W-:Y:S01]  /*0cc0*/  PLOP3.LUT P2, PT, PT, PT, PT, 0x80, 0x8 ;  /* 0x000000000008781c */ /* 0x000fe20003f4f070 */
[----:B------:R-:W-:Y:S02]  /*0cd0*/  UIADD3 UR8, UPT, UPT, UR8, 0xc400, URZ ;  /* 0x0000c40008087890 */ /* 0x000fe4000fffe0ff */
[----:B------:R-:W-:Y:S02]  /*0ce0*/  UIADD3 UR4, UPT, UPT, UR4, 0x20400, URZ ;  /* 0x0002040004047890 */ /* 0x000fe4000fffe0ff */
[----:B------:R-:W-:Y:S02]  /*0cf0*/  @!UP0 USHF.L.U32 UR34, UR29, 0x1f, URZ ;  /* 0x0000001f1d228899 */ /* 0x000fe400080006ff */
[----:B------:R-:W-:Y:S01]  /*0d00*/  @!UP0 ULEA UR35, UR28, UR14, 0x3 ;  /* 0x0000000e1c238291 */ /* 0x000fe2000f8e18ff */
[----:B------:R-:W-:Y:S01]  /*0d10*/  UMOV UR5, UR9 ;  /* 0x0000000900057c82 */ /* 0x000fe20008000000 */
[----:B------:R-:W-:-:S02]  /*0d20*/  UMOV UR6, UR10 ;  /* 0x0000000a00067c82 */ /* 0x000fc40008000000 */
[----:B-1----:R-:W-:Y:S01]  /*0d30*/  IMAD.U32 R0, RZ, RZ, UR34 ;  /* 0x00000022ff007e24 */ /* 0x002fe2000f8e00ff */
[----:B------:R3:W-:Y:S01]  /*0d40*/  @P1 SYNCS.ARRIVE.TRANS64 RZ, [UR9], R3 ;  /* 0x00000003ffff19a7 */ /* 0x0007e20008000009 */
[----:B------:R3:W-:Y:S01]  /*0d50*/  UTMALDG.2D.MULTICAST [UR8], [UR42], UR37, desc[URZ] ;  /* 0x0000ff082a0073b4 */ /* 0x0007e20008009825 */
[----:B------:R-:W-:-:S04]  /*0d60*/  UIADD3 UR38, UPT, UPT, UR38, 0x1, URZ ;  /* 0x0000000126267890 */ /* 0x000fc8000fffe0ff */
[----:B------:R-:W-:Y:S01]  /*0d70*/  UISETP.NE.AND UP0, UPT, UR38, 0x40, UPT ;  /* 0x000000402600788c */ /* 0x000fe2000bf05270 */
[----:B------:R3:W-:Y:S01]  /*0d80*/  UTMALDG.2D.MULTICAST [UR4], [UR40], UR36, desc[URZ] ;  /* 0x0000ff04280073b4 */ /* 0x0007e20008009824 */
[----:B------:R3:W4:Y:S07]  /*0d90*/  @!P0 SYNCS.PHASECHK.TRANS64.TRYWAIT P2, [UR35+0x28], R0 ;  /* 0x00002800ff0085a7 */ /* 0x00072e0008041123 */
[----:B------:R-:W-:Y:S05]  /*0da0*/  BRA.U UP0, `(.L_x_19) ;  /* 0xfffffffd007c7547 */ /* 0x000fea000b83ffff */
[----:B---3--:R-:W1:Y:S01]  /*0db0*/  LDCU.64 UR4, c[0x0][0x5c0] ;  /* 0x0000b800ff0477ac */ /* 0x008e620008000a00 */
[----:B------:R-:W-:-:S04]  /*0dc0*/  ULEA.HI.SX32 UR30, UR22, UR30, 0x1e ;  /* 0x0000001e161e7291 */ /* 0x000fc8000f8ff2ff */
[----:B------:R-:W-:Y:S02]  /*0dd0*/  UISETP.GE.AND UP0, UPT, UR30, 0x100, UPT ;  /* 0x000001001e00788c */ /* 0x000fe4000bf06270 */
[----:B-1----:R-:W-:Y:S01]  /*0de0*/  UIMAD.WIDE.U32 UR6, UR30, UR5, URZ ;  /* 0x000000051e0672a5 */ /* 0x002fe2000f8e00ff */
[----:B------:R-:W1:Y:S03]  /*0df0*/  LDCU UR5, c[0x0][0x5d0] ;  /* 0x0000ba00ff0577ac */ /* 0x000e660008000800 */
[----:B------:R-:W-:-:S04]  /*0e00*/  UIADD3 UR6, UPT, UPT, UR30, -UR7, URZ ;  /* 0x800000071e067290 */ /* 0x000fc8000fffe0ff */
[----:B------:R-:W-:-:S04]  /*0e10*/  USHF.R.U32.HI UR6, URZ, UR20, UR6 ;  /* 0x00000014ff067299 */ /* 0x000fc80008011606 */
[----:B------:R-:W-:-:S04]  /*0e20*/  UIADD3 UR7, UPT, UPT, UR7, UR6, URZ ;  /* 0x0000000607077290 */ /* 0x000fc8000fffe0ff */
[----:B------:R-:W-:-:S04]  /*0e30*/  USHF.R.U32.HI UR7, URZ, UR19, UR7 ;  /* 0x00000013ff077299 */ /* 0x000fc80008011607 */
[----:B------:R-:W-:-:S04]  /*0e40*/  UIADD3 UR7, UPT, UPT, -UR7, URZ, URZ ;  /* 0x000000ff07077290 */ /* 0x000fc8000fffe1ff */
[----:B------:R-:W-:-:S04]  /*0e50*/  UIMAD UR7, UR4, UR7, UR30 ;  /* 0x00000007040772a4 */ /* 0x000fc8000f8e021e */
[----:B-1----:R-:W-:Y:S01]  /*0e60*/  UIMAD.WIDE.U32 UR8, UR7, UR5, URZ ;  /* 0x00000005070872a5 */ /* 0x002fe2000f8e00ff */
[----:B------:R-:W1:Y:S03]  /*0e70*/  LDCU.64 UR4, c[0x0][0x5d8] ;  /* 0x0000bb00ff0477ac */ /* 0x000e660008000a00 */
[----:B------:R-:W-:-:S04]  /*0e80*/  UIADD3 UR6, UPT, UPT, UR7, -UR9, URZ ;  /* 0x8000000907067290 */ /* 0x000fc8000fffe0ff */
[----:B------:R-:W-:-:S04]  /*0e90*/  USHF.R.U32.HI UR6, URZ, UR18, UR6 ;  /* 0x00000012ff067299 */ /* 0x000fc80008011606 */
[----:B------:R-:W-:-:S04]  /*0ea0*/  UIADD3 UR6, UPT, UPT, UR9, UR6, URZ ;  /* 0x0000000609067290 */ /* 0x000fc8000fffe0ff */
[----:B------:R-:W-:-:S04]  /*0eb0*/  USHF.R.U32.HI UR6, URZ, UR17, UR6 ;  /* 0x00000011ff067299 */ /* 0x000fc80008011606 */
[----:B-1----:R-:W-:Y:S01]  /*0ec0*/  UIMAD.WIDE.U32 UR8, UR6, UR5, URZ ;  /* 0x00000005060872a5 */ /* 0x002fe2000f8e00ff */
[----:B------:R-:W1:Y:S03]  /*0ed0*/  LDCU UR5, c[0x0][0x5cc] ;  /* 0x0000b980ff0577ac */ /* 0x000e660008000800 */
[----:B------:R-:W-:-:S04]  /*0ee0*/  UIADD3 UR8, UPT, UPT, UR6, -UR9, URZ ;  /* 0x8000000906087290 */ /* 0x000fc8000fffe0ff */
[----:B------:R-:W-:-:S04]  /*0ef0*/  USHF.R.U32.HI UR8, URZ, UR16, UR8 ;  /* 0x00000010ff087299 */ /* 0x000fc80008011608 */
[----:B------:R-:W-:Y:S02]  /*0f00*/  UIADD3 UR8, UPT, UPT, UR9, UR8, URZ ;  /* 0x0000000809087290 */ /* 0x000fe4000fffe0ff */
[----:B------:R-:W-:Y:S02]  /*0f10*/  UIADD3 UR9, UPT, UPT, -UR6, URZ, URZ ;  /* 0x000000ff06097290 */ /* 0x000fe4000fffe1ff */
[----:B------:R-:W-:Y:S02]  /*0f20*/  USHF.R.U32.HI UR8, URZ, UR15, UR8 ;  /* 0x0000000fff087299 */ /* 0x000fe40008011608 */
[----:B-1----:R-:W-:Y:S02]  /*0f30*/  UIMAD UR11, UR5, UR9, UR7 ;  /* 0x00000009050b72a4 */ /* 0x002fe4000f8e0207 */
[----:B------:R-:W-:-:S04]  /*0f40*/  UIADD3 UR8, UPT, UPT, -UR8, URZ, URZ ;  /* 0x000000ff08087290 */ /* 0x000fc8000fffe1ff */
[----:B------:R-:W-:Y:S01]  /*0f50*/  UIMAD UR7, UR4, UR8, UR6 ;  /* 0x00000008040772a4 */ /* 0x000fe2000f8e0206 */
[----:B------:R-:W-:Y:S11]  /*0f60*/  BRA.U !UP0, `(.L_x_20) ;  /* 0xfffffff908cc7547 */ /* 0x000ff6000b83ffff */
.L_x_16:
[----:B------:R-:W-:Y:S01]  /*0f70*/  UISETP.NE.AND UP0, UPT, UR28, 0x4, UPT ;  /* 0x000000041c00788c */ /* 0x000fe2000bf05270 */
[----:B------:R-:W5:Y:S01]  /*0f80*/  S2UR UR14, SR_CgaCtaId ;  /* 0x00000000000e79c3 */ /* 0x000f620000008800 */
[----:B-1----:R-:W-:-:S04]  /*0f90*/  UIADD3 UR4, UPT, UPT, UR28, 0x2, URZ ;  /* 0x000000021c047890 */ /* 0x002fc8000fffe0ff */
[----:B------:R-:W-:-:S04]  /*0fa0*/  USEL UR4, UR4, 0x1, UP0 ;  /* 0x0000000104047887 */ /* 0x000fc80008000000 */
[----:B------:R-:W-:Y:S02]  /*0fb0*/  UISETP.NE.AND UP1, UPT, UR4, 0x5, UPT ;  /* 0x000000050400788c */ /* 0x000fe4000bf25270 */
[----:B------:R-:W-:-:S04]  /*0fc0*/  UIADD3 UR4, UPT, UPT, UR4, 0x1, URZ ;  /* 0x0000000104047890 */ /* 0x000fc8000fffe0ff */
[----:B------:R-:W-:Y:S02]  /*0fd0*/  USEL UR4, UR4, 0x1, UP1 ;  /* 0x0000000104047887 */ /* 0x000fe40008800000 */
[----:B------:R-:W-:Y:S02]  /*0fe0*/  UISETP.EQ.XOR UP1, UPT, UR28, 0x4, !UP1 ;  /* 0x000000041c00788c */ /* 0x000fe4000cf22a70 */
[----:B------:R-:W-:Y:S02]  /*0ff0*/  UISETP.NE.AND UP0, UPT, UR4, 0x5, UPT ;  /* 0x000000050400788c */ /* 0x000fe4000bf05270 */
[----:B------:R-:W-:Y:S02]  /*1000*/  UIADD3 UR6, UPT, UPT, UR4, 0x1, URZ ;  /* 0x0000000104067890 */ /* 0x000fe4000fffe0ff */
[----:B------:R-:W-:Y:S02]  /*1010*/  UISETP.EQ.XOR UP1, UPT, UR4, 0x5, UP1 ;  /* 0x000000050400788c */ /* 0x000fe40008f22a70 */
[----:B------:R-:W-:Y:S01]  /*1020*/  USEL UR6, UR6, 0x1, UP0 ;  /* 0x0000000106067887 */ /* 0x000fe20008000000 */
[----:B------:R-:W-:-:S03]  /*1030*/  UMOV UR4, 0x400 ;  /* 0x0000040000047882 */ /* 0x000fc60000000000 */
[----:B------:R-:W-:Y:S02]  /*1040*/  UISETP.EQ.XOR UP1, UPT, UR6, 0x5, UP1 ;  /* 0x000000050600788c */ /* 0x000fe40008f22a70 */
[----:B------:R-:W-:Y:S02]  /*1050*/  UISETP.NE.AND UP0, UPT, UR6, 0x5, UPT ;  /* 0x000000050600788c */ /* 0x000fe4000bf05270 */
[----:B------:R-:W-:Y:S02]  /*1060*/  USEL UR5, URZ, 0x1, !UP1 ;  /* 0x00000001ff057887 */ /* 0x000fe4000c800000 */
[----:B-----5:R-:W-:Y:S02]  /*1070*/  ULEA UR4, UR14, UR4, 0x18 ;  /* 0x000000040e047291 */ /* 0x020fe4000f8ec0ff */
[----:B------:R-:W-:Y:S02]  /*1080*/  ULOP3.LUT UR5, UR29, UR5, URZ, 0x3c, !UPT ;  /* 0x000000051d057292 */ /* 0x000fe4000f8e3cff */
[----:B------:R-:W-:-:S02]  /*1090*/  USEL UR6, UR6, URZ, UP0 ;  /* 0x000000ff06067287 */ /* 0x000fc40008000000 */
[----:B------:R-:W-:Y:S02]  /*10a0*/  USHF.L.U32 UR5, UR5, 0x1f, URZ ;  /* 0x0000001f05057899 */ /* 0x000fe400080006ff */
[----:B------:R-:W-:-:S04]  /*10b0*/  ULEA UR4, UR6, UR4, 0x3 ;  /* 0x0000000406047291 */ /* 0x000fc8000f8e18ff */
[----:B------:R-:W-:-:S05]  /*10c0*/  MOV R0, UR5 ;  /* 0x0000000500007c02 */ /* 0x000fca0008000f00 */
[----:B------:R-:W1:Y:S02]  /*10d0*/  SYNCS.PHASECHK.TRANS64.TRYWAIT P0, [UR4+0x28], R0 ;  /* 0x00002800ff0075a7 */ /* 0x000e640008001104 */
[----:B-1----:R-:W-:Y:S05]  /*10e0*/  @!P0 BRA `(.L_x_21) ;  /* 0x00000030000c8947 */ /* 0x002fea0003800000 */
.L_x_47:
[----:B------:R-:W-:-:S13]  /*10f0*/  ELECT P0, URZ, PT ;  /* 0x0000000000ff782f */ /* 0x000fda0003800000 */
[----:B-1----:R-:W-:-:S04]  /*1100*/  @P0 MOV R0, 0x8000 ;  /* 0x0000800000000802 */ /* 0x002fc80000000f00 */
[----:B------:R1:W-:Y:S03]  /*1110*/  @P0 SYNCS.ARRIVE.TRANS64 RZ, [UR4], R0 ;  /* 0x00000000ffff09a7 */ /* 0x0003e60008000004 */
.L_x_15:
[----:B------:R-:W-:-:S09]  /*1120*/  UISETP.NE.AND UP0, UPT, UR21, 0x4, UPT ;  /* 0x000000041500788c */ /* 0x000fd2000bf05270 */
[----:B------:R-:W-:Y:S05]  /*1130*/  BRA.U UP0, `(.L_x_22) ;  /* 0x0000000900147547 */ /* 0x000fea000b800000 */
[----:B-1----:R-:W1:Y:S08]  /*1140*/  S2UR UR5, SR_CTAID.Z ;  /* 0x00000000000579c3 */ /* 0x002e700000002700 */
[----:B------:R-:W-:Y:S01]  /*1150*/  BAR.SYNC.DEFER_BLOCKING 0x2, 0xa0 ;  /* 0x0082800000007b1d */ /* 0x000fe20000010000 */
[----:B------:R-:W-:Y:S01]  /*1160*/  HFMA2 R6, -RZ, RZ, 0, 5.9604644775390625e-08 ;  /* 0x00000001ff067431 */ /* 0x000fe200000001ff */
[----:B------:R-:W-:Y:S01]  /*1170*/  MOV R5, 0x1 ;  /* 0x0000000100057802 */ /* 0x000fe20000000f00 */
[----:B-1----:R-:W-:-:S09]  /*1180*/  UISETP.GT.U32.AND UP0, UPT, UR5, 0xff, UPT ;  /* 0x000000ff0500788c */ /* 0x002fd2000bf04070 */
[----:B------:R-:W-:Y:S05]  /*1190*/  BRA.U UP0, `(.L_x_23) ;  /* 0x0000000500c87547 */ /* 0x000fea000b800000 */
[----:B------:R-:W-:Y:S01]  /*11a0*/  UMOV UR4, 0x400 ;  /* 0x0000040000047882 */ /* 0x000fe20000000000 */
[----:B------:R-:W1:Y:S01]  /*11b0*/  LDCU UR8, c[0x0][0x374] ;  /* 0x00006e80ff0877ac */ /* 0x000e620008000800 */
[----:B------:R-:W-:Y:S01]  /*11c0*/  MOV R5, 0x1 ;  /* 0x0000000100057802 */ /* 0x000fe20000000f00 */
[----:B------:R-:W-:Y:S01]  /*11d0*/  ULEA UR4, UR14, UR4, 0x18 ;  /* 0x000000040e047291 */ /* 0x000fe2000f8ec0ff */
[----:B------:R-:W1:Y:S01]  /*11e0*/  LDCU UR7, c[0x0][0x370] ;  /* 0x00006e00ff0777ac */ /* 0x000e620008000800 */
[----:B------:R-:W5:Y:S07]  /*11f0*/  LDCU UR6, c[0x0][0x378] ;  /* 0x00006f00ff0677ac */ /* 0x000f6e0008000800 */
[----:B------:R-:W4:Y:S01]  /*1200*/  LDS R0, [UR4+0x78] ;  /* 0x00007804ff007984 */ /* 0x000f220008000800 */
[----:B------:R-:W-:Y:S01]  /*1210*/  ULOP3.LUT UR10, UR14, 0x3, URZ, 0xc0, !UPT ;  /* 0x000000030e0a7892 */ /* 0x000fe2000f8ec0ff */
[----:B------:R-:W-:-:S02]  /*1220*/  UMOV UR9, 0x8202010 ;  /* 0x0820201000097882 */ /* 0x000fc40000000000 */
[----:B------:R-:W-:Y:S01]  /*1230*/  UMOV UR14, 0x1 ;  /* 0x00000001000e7882 */ /* 0x000fe20000000000 */
[----:B------:R-:W-:Y:S02]  /*1240*/  USEL UR45, UR9, 0x8200010, !UP5 ;  /* 0x08200010092d7887 */ /* 0x000fe4000e800000 */
[----:B------:R-:W-:Y:S02]  /*1250*/  USHF.L.U32 UR14, UR14, UR10, URZ ;  /* 0x0000000a0e0e7299 */ /* 0x000fe400080006ff */
[----:B------:R-:W-:Y:S02]  /*1260*/  UIADD3 UR10, UPT, UPT, UR4, 0xc400, URZ ;  /* 0x0000c400040a7890 */ /* 0x000fe4000fffe0ff */
[----:B------:R-:W-:Y:S02]  /*1270*/  UIADD3 UR9, UPT, UPT, UR4, 0x20400, URZ ;  /* 0x0002040004097890 */ /* 0x000fe4000fffe0ff */
[----:B-1----:R-:W-:Y:S02]  /*1280*/  UIMAD UR7, UR8, UR7, URZ ;  /* 0x00000007080772a4 */ /* 0x002fe4000f8e02ff */
[----:B------:R-:W-:-:S02]  /*1290*/  USEL UR44, URZ, 0x4000, UP6 ;  /* 0x00004000ff2c7887 */ /* 0x000fc4000b000000 */
[----:B------:R-:W-:Y:S02]  /*12a0*/  USHF.R.U32.HI UR8, URZ, 0x4, UR10 ;  /* 0x00000004ff087899 */ /* 0x000fe4000801160a */
[----:B------:R-:W-:Y:S02]  /*12b0*/  USHF.R.U32.HI UR10, URZ, 0x4, UR9 ;  /* 0x00000004ff0a7899 */ /* 0x000fe40008011609 */
[----:B-----5:R-:W-:Y:S02]  /*12c0*/  UIMAD UR6, UR7, UR6, URZ ;  /* 0x00000006070672a4 */ /* 0x020fe4000f8e02ff */
[----:B------:R-:W-:Y:S02]  /*12d0*/  UIADD3 UR45, UPT, UPT, UR44, UR45, URZ ;  /* 0x0000002d2c2d7290 */ /* 0x000fe4000fffe0ff */
[----:B------:R-:W-:Y:S02]  /*12e0*/  ULOP3.LUT UR9, UR8, 0x3fc0, URZ, 0xc0, !UPT ;  /* 0x00003fc008097892 */ /* 0x000fe4000f8ec0ff */
[----:B------:R-:W-:-:S02]  /*12f0*/  ULOP3.LUT UR10, UR10, 0x3fc0, URZ, 0xc0, !UPT ;  /* 0x00003fc00a0a7892 */ /* 0x000fc4000f8ec0ff */
[----:B------:R-:W-:Y:S02]  /*1300*/  USHF.R.S32.HI UR33, URZ, 0x1f, UR6 ;  /* 0x0000001fff217899 */ /* 0x000fe40008011406 */
[----:B------:R-:W-:Y:S02]  /*1310*/  ULOP3.LUT UR23, UR13, 0xffff, UR23, 0xc8, !UPT ;  /* 0x0000ffff0d177892 */ /* 0x000fe4000f8ec817 */
[----:B------:R-:W-:Y:S02]  /*1320*/  ULOP3.LUT UR14, UR14, 0xffff, URZ, 0xc0, !UPT ;  /* 0x0000ffff0e0e7892 */ /* 0x000fe4000f8ec0ff */
[----:B------:R-:W-:Y:S02]  /*1330*/  ULOP3.LUT UR9, UR9, 0x10000, URZ, 0xfc, !UPT ;  /* 0x0001000009097892 */ /* 0x000fe4000f8efcff */
[----:B------:R-:W-:Y:S02]  /*1340*/  ULOP3.LUT UR10, UR10, 0x10000, URZ, 0xfc, !UPT ;  /* 0x000100000a0a7892 */ /* 0x000fe4000f8efcff */
[----:B------:R-:W-:Y:S01]  /*1350*/  ULEA.HI UR33, UR33, UR6, URZ, 0x2 ;  /* 0x0000000621217291 */ /* 0x000fe2000f8f10ff */
[----:B----4-:R-:W-:Y:S01]  /*1360*/  R2UR UR34, R0 ;  /* 0x00000000002272ca */ /* 0x010fe200000e0000 */
[----:B------:R-:W-:Y:S01]  /*1370*/  UMOV UR13, UR5 ;  /* 0x00000005000d7c82 */ /* 0x000fe20008000000 */
[----:B------:R-:W-:Y:S01]  /*1380*/  UMOV UR31, URZ ;  /* 0x000000ff001f7c82 */ /* 0x000fe20008000000 */
[----:B------:R-:W-:Y:S01]  /*1390*/  UMOV UR29, URZ ;  /* 0x000000ff001d7c82 */ /* 0x000fe20008000000 */
[----:B------:R-:W-:Y:S01]  /*13a0*/  UMOV UR27, URZ ;  /* 0x000000ff001b7c82 */ /* 0x000fe20008000000 */
[----:B------:R-:W-:Y:S01]  /*13b0*/  UMOV UR44, URZ ;  /* 0x000000ff002c7c82 */ /* 0x000fe20008000000 */
[----:B------:R-:W-:Y:S01]  /*13c0*/  UMOV UR40, URZ ;  /* 0x000000ff00287c82 */ /* 0x000fe20008000000 */
[----:B------:R-:W-:Y:S01]  /*13d0*/  UMOV UR41, UR45 ;  /* 0x0000002d00297c82 */ /* 0x000fe20008000000 */
[----:B------:R-:W-:Y:S01]  /*13e0*/  UMOV UR38, URZ ;  /* 0x000000ff00267c82 */ /* 0x000fe20008000000 */
[----:B------:R-:W-:Y:S01]  /*13f0*/  UMOV UR39, UR45 ;  /* 0x0000002d00277c82 */ /* 0x000fe20008000000 */
[----:B------:R-:W-:Y:S01]  /*1400*/  UMOV UR36, URZ ;  /* 0x000000ff00247c82 */ /* 0x000fe20008000000 */
[----:B------:R-:W-:-:S05]  /*1410*/  UMOV UR37, UR45 ;  /* 0x0000002d00257c82 */ /* 0x000fca0008000000 */
.L_x_28:
[----:B------:R-:W-:Y:S01]  /*1420*/  USHF.L.U32 UR5, UR29, 0x1f, URZ ;  /* 0x0000001f1d057899 */ /* 0x000fe200080006ff */
[----:B------:R-:W-:Y:S01]  /*1430*/  SHF.L.U32 R3, R5, 0x1f, RZ ;  /* 0x0000001f05037819 */ /* 0x000fe200000006ff */
[----:B------:R-:W-:Y:S02]  /*1440*/  ULEA UR6, UR27, UR4, 0x3 ;  /* 0x000000041b067291 */ /* 0x000fe4000f8e18ff */
[----:B-1----:R-:W-:Y:S02]  /*1450*/  ULEA UR7, UR31, UR4, 0x3 ;  /* 0x000000041f077291 */ /* 0x002fe4000f8e18ff */
[----:B----4-:R-:W-:Y:S01]  /*1460*/  MOV R0, UR5 ;  /* 0x0000000500007c02 */ /* 0x010fe20008000f00 */
[----:B------:R-:W-:Y:S02]  /*1470*/  ULEA UR8, UR31, UR34, 0x7 ;  /* 0x000000221f087291 */ /* 0x000fe4000f8e38ff */
[----:B------:R-:W-:Y:S02]  /*1480*/  ULEA.HI.SX32 UR13, UR33, UR13, 0x1e ;  /* 0x0000000d210d7291 */ /* 0x000fe4000f8ff2ff */
[----:B-----5:R1:W4:Y:S01]  /*1490*/  SYNCS.PHASECHK.TRANS64.TRYWAIT P1, [UR6], R0 ;  /* 0x00000000ff0075a7 */ /* 0x0203220008021106 */
[----:B------:R-:W-:Y:S01]  /*14a0*/  UPLOP3.LUT UP2, UPT, UPT, UPT, UPT, 0x40, 0x4 ;  /* 0x000000000004789c */ /* 0x000fe20003f4e870 */
[----:B------:R-:W5:Y:S02]  /*14b0*/  SYNCS.PHASECHK.TRANS64.TRYWAIT P0, [UR7+0x60], R3 ;  /* 0x00006003ff0075a7 */ /* 0x000f640008001107 */
[----:B-1--45:R-:W-:Y:S08]  /*14c0*/  @!P0 BRA `(.L_x_24) ;  /* 0x0000002c00348947 */ /* 0x032ff00003800000 */
.L_x_49:
[----:B------:R-:W-:-:S05]  /*14d0*/  UMOV UR25, URZ ;  /* 0x000000ff00197c82 */ /* 0x000fca0008000000 */
.L_x_27:
[----:B------:R-:W-:Y:S02]  /*14e0*/  USHF.L.U32 UR28, UR27, 0xa, URZ ;  /* 0x0000000a1b1c7899 */ /* 0x000fe400080006ff */
[----:B------:R-:W-:Y:S02]  /*14f0*/  UIADD3 UR11, UPT, UPT, UR27, 0x1, URZ ;  /* 0x000000011b0b7890 */ /* 0x000fe4000fffe0ff */
[----:B------:R-:W-:Y:S02]  /*1500*/  UISETP.GT.U32.AND UP0, UPT, UR25, 0x3e, UPT ;  /* 0x0000003e1900788c */ /* 0x000fe4000bf04070 */
[----:B------:R-:W-:Y:S02]  /*1510*/  UIADD3 UR6, UPT, UPT, UR28, 0x6, URZ ;  /* 0x000000061c067890 */ /* 0x000fe4000fffe0ff */
[----:B------:R-:W-:Y:S02]  /*1520*/  ULEA UR5, UR27, UR4, 0x3 ;  /* 0x000000041b057291 */ /* 0x000fe4000f8e18ff */
[----:B------:R-:W-:Y:S01]  /*1530*/  UISETP.NE.AND UP1, UPT, UR11, 0x5, UPT ;  /* 0x000000050b00788c */ /* 0x000fe2000bf25270 */
[----:B------:R-:W-:Y:S01]  /*1540*/  PLOP3.LUT P0, PT, PT, PT, UP0, 0x80, 0x8 ;  /* 0x000000000008781c */ /* 0x000fe20003f0f008 */
[----:B----4-:R-:W-:Y:S02]  /*1550*/  UIADD3 UR48, UPT, UPT, UR28, UR10, URZ ;  /* 0x0000000a1c307290 */ /* 0x010fe4000fffe0ff */
[----:B------:R-:W-:Y:S02]  /*1560*/  UIADD3 UR46, UPT, UPT, UR28, UR9, URZ ;  /* 0x000000091c2e7290 */ /* 0x000fe4000fffe0ff */
[----:B------:R-:W-:Y:S02]  /*1570*/  UIADD3 UR42, UPT, UPT, UR10, 0x2, UR28 ;  /* 0x000000020a2a7890 */ /* 0x000fe4000fffe01c */
[----:B------:R-:W-:Y:S02]  /*1580*/  UIADD3 UR32, UPT, UPT, UR9, 0x2, UR28 ;  /* 0x0000000209207890 */ /* 0x000fe4000fffe01c */
[----:B------:R-:W-:Y:S02]  /*1590*/  UIADD3 UR30, UPT, UPT, UR10, 0x4, UR28 ;  /* 0x000000040a1e7890 */ /* 0x000fe4000fffe01c */
[----:B------:R-:W-:Y:S02]  /*15a0*/  UIADD3 UR26, UPT, UPT, UR6, UR10, URZ ;  /* 0x0000000a061a7290 */ /* 0x000fe4000fffe0ff */
[----:B------:R-:W-:Y:S02]  /*15b0*/  UIADD3 UR28, UPT, UPT, UR9, 0x4, UR28 ;  /* 0x00000004091c7890 */ /* 0x000fe4000fffe01c */
[----:B------:R-:W-:Y:S02]  /*15c0*/  UIADD3 UR24, UPT, UPT, UR5, 0x28, URZ ;  /* 0x0000002805187890 */ /* 0x000fe4000fffe0ff */
[----:B------:R-:W-:Y:S02]  /*15d0*/  USEL UR22, URZ, 0x1, UP1 ;  /* 0x00000001ff167887 */ /* 0x000fe40008800000 */
[----:B------:R-:W-:Y:S02]  /*15e0*/  USEL UR27, UR11, URZ, UP1 ;  /* 0x000000ff0b1b7287 */ /* 0x000fe40008800000 */
[----:B------:R-:W-:Y:S01]  /*15f0*/  UIADD3 UR6, UPT, UPT, UR6, UR9, URZ ;  /* 0x0000000906067290 */ /* 0x000fe2000fffe0ff */
[----:B------:R-:W-:Y:S01]  /*1600*/  UMOV UR49, 0x40004040 ;  /* 0x4000404000317882 */ /* 0x000fe20000000000 */
[----:B------:R-:W-:Y:S01]  /*1610*/  UMOV UR47, 0x40004040 ;  /* 0x40004040002f7882 */ /* 0x000fe20000000000 */
[----:B------:R-:W-:Y:S01]  /*1620*/  UMOV UR43, 0x40004040 ;  /* 0x40004040002b7882 */ /* 0x000fe20000000000 */
[----:B-----5:R-:W-:Y:S08]  /*1630*/  @P1 BRA `(.L_x_25) ;  /* 0x0000000000101947 */ /* 0x020ff00003800000 */
[----:B------:R-:W-:Y:S06]  /*1640*/  USHF.L.U32 UR11, UR29, 0x1f, URZ ;  /* 0x0000001f1d0b7899 */ /* 0x000fec00080006ff */
[----:B-1----:R-:W-:Y:S04]  /*1650*/  MOV R0, UR11 ;  /* 0x0000000b00007c02 */ /* 0x002fe80008000f00 */
[----:B------:R-:W1:Y:S02]  /*1660*/  SYNCS.PHASECHK.TRANS64.TRYWAIT P1, [UR5], R0 ;  /* 0x00000000ff0075a7 */ /* 0x000e640008021105 */
[----:B-1----:R-:W-:Y:S05]  /*1670*/  @!P1 BRA `(.L_x_26) ;  /* 0x0000002800e89947 */ /* 0x002fea0003800000 */
.L_x_25:
[----:B------:R-:W-:Y:S01]  /*1680*/  ULOP3.LUT UR29, UR29, UR22, URZ, 0x3c, !UPT ;  /* 0x000000161d1d7292 */ /* 0x000fe2000f8e3cff */
[----:B------:R-:W-:Y:S01]  /*1690*/  PLOP3.LUT P1, PT, PT, PT, PT, 0x80, 0x8 ;  /* 0x000000000008781c */ /* 0x000fe20003f2f070 */
[----:B------:R-:W-:Y:S01]  /*16a0*/  @!UP0 ULEA UR11, UR27, UR4, 0x3 ;  /* 0x000000041b0b8291 */ /* 0x000fe2000f8e18ff */
[----:B------:R4:W-:Y:S01]  /*16b0*/  UTCHMMA gdesc[UR46], gdesc[UR48], tmem[UR8], tmem[UR44], idesc[UR45], UP2 ;  /* 0x00ff2c302e0075ea */ /* 0x0009e20009000008 */
[----:B------:R-:W-:Y:S02]  /*16c0*/  @!UP0 USHF.L.U32 UR5, UR29, 0x1f, URZ ;  /* 0x0000001f1d058899 */ /* 0x000fe400080006ff */
[----:B------:R-:W-:Y:S01]  /*16d0*/  UIADD3 UR25, UPT, UPT, UR25, 0x1, URZ ;  /* 0x0000000119197890 */ /* 0x000fe2000fffe0ff */
[----:B------:R-:W-:Y:S01]  /*16e0*/  UMOV UR50, UR32 ;  /* 0x0000002000327c82 */ /* 0x000fe20008000000 */
[----:B------:R-:W-:Y:S01]  /*16f0*/  UMOV UR51, 0x40004040 ;  /* 0x4000404000337882 */ /* 0x000fe20000000000 */
[----:B------:R-:W-:Y:S01]  /*1700*/  UMOV UR52, UR30 ;  /* 0x0000001e00347c82 */ /* 0x000fe20008000000 */
[----:B------:R-:W-:Y:S01]  /*1710*/  UMOV UR53, 0x40004040 ;  /* 0x4000404000357882 */ /* 0x000fe20000000000 */
[----:B------:R-:W-:Y:S01]  /*1720*/  UMOV UR54, UR28 ;  /* 0x0000001c00367c82 */ /* 0x000fe20008000000 */
[----:B------:R-:W-:Y:S01]  /*1730*/  UMOV UR55, 0x40004040 ;  /* 0x4000404000377882 */ /* 0x000fe20000000000 */
[----:B-1----:R-:W-:Y:S01]  /*1740*/  MOV R0, UR5 ;  /* 0x0000000500007c02 */ /* 0x002fe20008000f00 */
[----:B------:R4:W-:Y:S01]  /*1750*/  UTCHMMA gdesc[UR50], gdesc[UR42], tmem[UR8], tmem[UR40], idesc[UR41], UPT ;  /* 0x00ff282a320075ea */ /* 0x0009e2000b800008 */
[----:B------:R-:W-:Y:S01]  /*1760*/  UMOV UR56, UR26 ;  /* 0x0000001a00387c82 */ /* 0x000fe20008000000 */
[----:B------:R-:W-:Y:S01]  /*1770*/  UMOV UR57, 0x40004040 ;  /* 0x4000404000397882 */ /* 0x000fe20000000000 */
[----:B------:R-:W-:Y:S01]  /*1780*/  UMOV UR58, UR6 ;  /* 0x00000006003a7c82 */ /* 0x000fe20008000000 */
[----:B------:R-:W-:Y:S01]  /*1790*/  UMOV UR59, 0x40004040 ;  /* 0x40004040003b7882 */ /* 0x000fe20000000000 */
[----:B------:R4:W-:Y:S01]  /*17a0*/  UTCHMMA gdesc[UR54], gdesc[UR52], tmem[UR8], tmem[UR38], idesc[UR39], UPT ;  /* 0x00ff2634360075ea */ /* 0x0009e2000b800008 */
[----:B------:R4:W-:Y:S01]  /*17b0*/  UTCHMMA gdesc[UR58], gdesc[UR56], tmem[UR8], tmem[UR36], idesc[UR37], UPT ;  /* 0x00ff24383a0075ea */ /* 0x0009e2000b800008 */
[----:B------:R4:W-:Y:S01]  /*17c0*/  UTCBAR.MULTICAST [UR24], URZ, UR23 ;  /* 0x000000ff180073e9 */ /* 0x0009e20008000817 */
[----:B------:R4:W5:Y:S01]  /*17d0*/  @!P0 SYNCS.PHASECHK.TRANS64.TRYWAIT P1, [UR11], R0 ;  /* 0x00000000ff0085a7 */ /* 0x000962000802110b */
[----:B------:R-:W-:Y:S02]  /*17e0*/  UISETP.NE.AND UP0, UPT, UR25, 0x40, UPT ;  /* 0x000000401900788c */ /* 0x000fe4000bf05270 */
[----:B------:R-:W-:Y:S07]  /*17f0*/  UPLOP3.LUT UP2, UPT, UPT, UPT, UPT, 0x80, 0x8 ;  /* 0x000000000008789c */ /* 0x000fee0003f4f070 */
[----:B------:R-:W-:Y:S05]  /*1800*/  BRA.U UP0, `(.L_x_27) ;  /* 0xfffffffd00347547 */ /* 0x000fea000b83ffff */
[----:B------:R-:W-:Y:S02]  /*1810*/  UIADD3 UR7, UPT, UPT, UR7, 0x50, URZ ;  /* 0x0000005007077890 */ /* 0x000fe4000fffe0ff */
[----:B------:R-:W-:-:S04]  /*1820*/  UIADD3 UR31, UPT, UPT, UR31, 0x1, URZ ;  /* 0x000000011f1f7890 */ /* 0x000fc8000fffe0ff */
[----:B------:R-:W-:-:S03]  /*1830*/  UISETP.NE.AND UP0, UPT, UR31, 0x2, UPT ;  /* 0x000000021f00788c */ /* 0x000fc6000bf05270 */
[----:B------:R1:W-:Y:S01]  /*1840*/  UTCBAR.MULTICAST [UR7], URZ, UR14 ;  /* 0x000000ff070073e9 */ /* 0x0003e2000800080e */
[----:B------:R-:W-:Y:S02]  /*1850*/  USEL UR31, UR31, URZ, UP0 ;  /* 0x000000ff1f1f7287 */ /* 0x000fe40008000000 */
[----:B------:R-:W-:Y:S02]  /*1860*/  USEL UR5, URZ, 0x1, UP0 ;  /* 0x00000001ff057887 */ /* 0x000fe40008000000 */
[----:B------:R-:W-:-:S04]  /*1870*/  UISETP.GE.AND UP0, UPT, UR13, 0x100, UPT ;  /* 0x000001000d00788c */ /* 0x000fc8000bf06270 */
[----:B------:R-:W-:-:S05]  /*1880*/  LOP3.LUT R5, R5, UR5, RZ, 0x3c, !PT ;  /* 0x0000000505057c12 */ /* 0x000fca000f8e3cff */
[----:B------:R-:W-:Y:S05]  /*1890*/  BRA.U !UP0, `(.L_x_28) ;  /* 0xfffffff908e07547 */ /* 0x000fea000b83ffff */
[----:B------:R-:W-:-:S06]  /*18a0*/  UIADD3 UR31, UPT, UPT, UR31, 0x1, URZ ;  /* 0x000000011f1f7890 */ /* 0x000fcc000fffe0ff */
[----:B------:R-:W-:Y:S02]  /*18b0*/  MOV R6, UR31 ;  /* 0x0000001f00067c02 */ /* 0x000fe40008000f00 */
.L_x_23:
[----:B------:R-:W-:-:S09]  /*18c0*/  UISETP.NE.AND UP0, UPT, UR12, URZ, UPT ;  /* 0x000000ff0c00728c */ /* 0x000fd2000bf05270 */
[----:B------:R-:W-:Y:S05]  /*18d0*/  BRA.U UP0, `(.L_x_22) ;  /* 0x00000001002c7547 */ /* 0x000fea000b800000 */
[----:B----4-:R-:W4:Y:S01]  /*18e0*/  S2R R0, SR_CgaCtaId ;  /* 0x0000000000007919 */ /* 0x010f220000008800 */
[----:B------:R-:W-:Y:S02]  /*18f0*/  ISETP.NE.AND P0, PT, R6, 0x2, PT ;  /* 0x000000020600780c */ /* 0x000fe40003f05270 */
[----:B------:R-:W-:Y:S02]  /*1900*/  MOV R3, 0x400 ;  /* 0x0000040000037802 */ /* 0x000fe40000000f00 */
[----:B------:R-:W-:-:S04]  /*1910*/  SEL R4, RZ, 0x1, P0 ;  /* 0x00000001ff047807 */ /* 0x000fc80000000000 */
[----:B------:R-:W-:-:S05]  /*1920*/  LOP3.LUT R4, R5, R4, RZ, 0x3c, !PT ;  /* 0x0000000405047212 */ /* 0x000fca00078e3cff */
[----:B------:R-:W-:Y:S01]  /*1930*/  IMAD.U32 R4, R4, -0x80000000, RZ ;  /* 0x8000000004047824 */ /* 0x000fe200078e00ff */
[----:B----4-:R-:W-:Y:S02]  /*1940*/  LEA R0, R0, R3, 0x18 ;  /* 0x0000000300007211 */ /* 0x010fe400078ec0ff */
[----:B------:R-:W-:-:S05]  /*1950*/  SEL R3, R6, RZ, P0 ;  /* 0x000000ff06037207 */ /* 0x000fca0000000000 */
[----:B------:R-:W-:-:S04]  /*1960*/  IMAD R0, R3, 0x8, R0 ;  /* 0x0000000803007824 */ /* 0x000fc800078e0200 */
[----:B------:R-:W4:Y:S02]  /*1970*/  SYNCS.PHASECHK.TRANS64.TRYWAIT P0, [R0+URZ+0x60], R4 ;  /* 0x00006004000075a7 */ /* 0x000f2400080011ff */
[----:B----4-:R-:W-:Y:S05]  /*1980*/  @!P0 BRA `(.L_x_29) ;  /* 0x0000002800448947 */ /* 0x010fea0003800000 */
.L_x_22:
[----:B------:R-:W-:-:S06]  /*1990*/  UISETP.GT.AND UP0, UPT, UR21, 0x3, UPT ;  /* 0x000000031500788c */ /* 0x000fcc000bf04270 */
[----:B------:R-:W-:-:S13]  /*19a0*/  PLOP3.LUT P0, PT, PT, PT, UP0, 0x80, 0x8 ;  /* 0x000000000008781c */ /* 0x000fda0003f0f008 */
[----:B-12345:R-:W-:Y:S05]  /*19b0*/  @P0 EXIT ;  /* 0x000000000000094d */ /* 0x03efea0003800000 */
[----:B------:R-:W-:-:S09]  /*19c0*/  UISETP.NE.AND UP0, UPT, UR21, URZ, UPT ;  /* 0x000000ff1500728c */ /* 0x000fd2000bf05270 */
[----:B------:R-:W-:Y:S05]  /*19d0*/  BRA.U UP0, `(.L_x_30) ;  /* 0x0000000100b87547 */ /* 0x000fea000b800000 */
[----:B------:R-:W1:Y:S01]  /*19e0*/  S2UR UR6, SR_CgaCtaId ;  /* 0x00000000000679c3 */ /* 0x000e620000008800 */
[----:B------:R-:W-:Y:S01]  /*19f0*/  NOP ;  /* 0x0000000000007918 */ /* 0x000fe20000000000 */
[----:B------:R-:W-:Y:S01]  /*1a00*/  UMOV UR4, 0x40 ;  /* 0x0000004000047882 */ /* 0x000fe20000000000 */
[----:B------:R-:W-:Y:S01]  /*1a10*/  UMOV UR5, 0x400 ;  /* 0x0000040000057882 */ /* 0x000fe20000000000 */
[----:B-1----:R-:W-:Y:S02]  /*1a20*/  ULEA UR4, UR6, UR4, 0x18 ;  /* 0x0000000406047291 */ /* 0x002fe4000f8ec0ff */
[----:B------:R-:W-:-:S07]  /*1a30*/  ULEA UR5, UR6, UR5, 0x18 ;  /* 0x0000000506057291 */ /* 0x000fce000f8ec0ff */
[----:B------:R-:W1:Y:S02]  /*1a40*/  LDS.U8 R0, [UR4] ;  /* 0x00000004ff007984 */ /* 0x000e640008000000 */
[----:B-1----:R-:W-:-:S13]  /*1a50*/  ISETP.NE.AND P0, PT, R0, RZ, PT ;  /* 0x000000ff0000720c */ /* 0x002fda0003f05270 */
[----:B------:R-:W-:Y:S05]  /*1a60*/  @P0 BRA `(.L_x_31) ;  /* 0x00000000007c0947 */ /* 0x000fea0003800000 */
[----:B------:R-:W-:-:S13]  /*1a70*/  ELECT P0, URZ, PT ;  /* 0x0000000000ff782f */ /* 0x000fda0003800000 */
[----:B------:R-:W-:Y:S05]  /*1a80*/  @!P0 BRA `(.L_x_32) ;  /* 0x0000000000848947 */ /* 0x000fea0003800000 */
[----:B------:R-:W-:Y:S01]  /*1a90*/  UMOV UR4, 0x8 ;  /* 0x0000000800047882 */ /* 0x000fe20000000000 */
[----:B------:R-:W-:-:S04]  /*1aa0*/  IMAD.MOV.U32 R3, RZ, RZ, 0xff ;  /* 0x000000ffff037424 */ /* 0x000fc800078e00ff */
[----:B------:R-:W-:Y:S04]  /*1ab0*/  DEPBAR.LE SB1, 0x36 ;  /* 0x00009d800000791a */ /* 0x000fe80000000000 */
[----:B------:R-:W1:Y:S02]  /*1ac0*/  UTCATOMSWS.FIND_AND_SET.ALIGN UP0, UR4, UR4 ;  /* 0x00000004000475e3 */ /* 0x000e640008000800 */
[----:B-1----:R-:W-:Y:S01]  /*1ad0*/  PLOP3.LUT P0, PT, PT, PT, UP0, 0x80, 0x8 ;  /* 0x000000000008781c */ /* 0x002fe20003f0f008 */
[----:B------:R-:W-:-:S03]  /*1ae0*/  IMAD.U32 R4, RZ, RZ, UR4 ;  /* 0x00000004ff047e24 */ /* 0x000fc6000f8e00ff */
[----:B------:R-:W-:-:S04]  /*1af0*/  SEL R0, RZ, 0xffffffff, !P0 ;  /* 0xffffffffff007807 */ /* 0x000fc80004000000 */
[----:B------:R-:W-:Y:S01]  /*1b00*/  ISETP.NE.AND P0, PT, R0, RZ, PT ;  /* 0x000000ff0000720c */ /* 0x000fe20003f05270 */
[----:B------:R-:W-:-:S12]  /*1b10*/  IMAD.MOV.U32 R0, RZ, RZ, 0x1 ;  /* 0x00000001ff007424 */ /* 0x000fd800078e00ff */
[----:B------:R-:W-:Y:S05]  /*1b20*/  @P0 BRA `(.L_x_33) ;  /* 0x0000000000240947 */ /* 0x000fea0003800000 */
.L_x_34:
[----:B------:R-:W-:Y:S05]  /*1b30*/  NANOSLEEP 0x64 ;  /* 0x000000640000795d */ /* 0x000fea0003800000 */
[----:B------:R-:W-:-:S05]  /*1b40*/  UMOV UR4, 0x8 ;  /* 0x0000000800047882 */ /* 0x000fca0000000000 */
[----:B------:R-:W-:Y:S04]  /*1b50*/  DEPBAR.LE SB1, 0x36 ;  /* 0x00009d800000791a */ /* 0x000fe80000000000 */
[----:B------:R-:W1:Y:S02]  /*1b60*/  UTCATOMSWS.FIND_AND_SET.ALIGN UP0, UR4, UR4 ;  /* 0x00000004000475e3 */ /* 0x000e640008000800 */
[----:B-1----:R-:W-:-:S04]  /*1b70*/  PLOP3.LUT P0, PT, PT, PT, UP0, 0x80, 0x8 ;  /* 0x000000000008781c */ /* 0x002fc80003f0f008 */
[----:B------:R-:W-:-:S04]  /*1b80*/  SEL R4, RZ, 0xffffffff, !P0 ;  /* 0xffffffffff047807 */ /* 0x000fc80004000000 */
[----:B------:R-:W-:Y:S01]  /*1b90*/  ISETP.NE.AND P0, PT, R4, RZ, PT ;  /* 0x000000ff0400720c */ /* 0x000fe20003f05270 */
[----:B------:R-:W-:-:S12]  /*1ba0*/  IMAD.U32 R4, RZ, RZ, UR4 ;  /* 0x00000004ff047e24 */ /* 0x000fd8000f8e00ff */
[----:B------:R-:W-:Y:S05]  /*1bb0*/  @!P0 BRA `(.L_x_34) ;  /* 0xfffffffc00dc8947 */ /* 0x000fea000383ffff */
.L_x_33:
[C---:B------:R-:W-:Y:S01]  /*1bc0*/  VIADD R5, R4.reuse, 0x10 ;  /* 0x0000001004057836 */ /* 0x040fe20000000000 */
[----:B------:R-:W-:Y:S01]  /*1bd0*/  UMOV UR4, 0x50 ;  /* 0x0000005000047882 */ /* 0x000fe20000000000 */
[----:B------:R-:W-:Y:S01]  /*1be0*/  SHF.L.U32 R3, R3, R4, RZ ;  /* 0x0000000403037219 */ /* 0x000fe200000006ff */
[----:B------:R-:W-:Y:S01]  /*1bf0*/  ULEA UR4, UR6, UR4, 0x18 ;  /* 0x0000000406047291 */ /* 0x000fe2000f8ec0ff */
[----:B------:R-:W-:Y:S01]  /*1c00*/  IMAD.SHL.U32 R4, R4, 0x20, RZ ;  /* 0x0000002004047824 */ /* 0x000fe200078e00ff */
[----:B------:R-:W-:-:S04]  /*1c10*/  SHF.L.U32 R0, R0, R5, RZ ;  /* 0x0000000500007219 */ /* 0x000fc800000006ff */
[----:B------:R-:W-:-:S05]  /*1c20*/  LOP3.LUT R0, R0, R3, RZ, 0xfc, !PT ;  /* 0x0000000300007212 */ /* 0x000fca00078efcff */
[----:B------:R1:W-:Y:S04]  /*1c30*/  ATOMS.OR RZ, [UR4], R0 ;  /* 0x00000000ffff798c */ /* 0x0003e8000b000004 */
[----:B------:R1:W-:Y:S01]  /*1c40*/  STS [UR5+0x78], R4 ;  /* 0x00007804ff007988 */ /* 0x0003e20008000805 */
[----:B------:R-:W-:Y:S05]  /*1c50*/  BRA `(.L_x_32) ;  /* 0x0000000000107947 */ /* 0x000fea0003800000 */
.L_x_31:
[----:B------:R-:W-:Y:S02]  /*1c60*/  MOV R0, 0xffffffff ;  /* 0xffffffff00007802 */ /* 0x000fe40000000f00 */
[----:B------:R-:W-:-:S03]  /*1c70*/  MOV R4, 0x1ca0 ;  /* 0x00001ca000047802 */ /* 0x000fc60000000f00 */
[----:B------:R1:W-:Y:S04]  /*1c80*/  STS [UR5+0x78], R0 ;  /* 0x00007800ff007988 */ /* 0x0003e80008000805 */
[----:B-1----:R-:W-:Y:S05]  /*1c90*/  CALL.REL.NOINC `($__internal_1_$__cuda_sm10x_tcgen05_guardrail_trap_phase_invalid_during_alloc) ;  /* 0x0000002400c07944 */ /* 0x002fea0003c00000 */
.L_x_32:
[----:B------:R-:W-:Y:S05]  /*1ca0*/  WARPSYNC.ALL ;  /* 0x0000000000007948 */ /* 0x000fea0003800000 */
[----:B------:R-:W-:Y:S01]  /*1cb0*/  NOP ;  /* 0x0000000000007918 */ /* 0x000fe20000000000 */
.L_x_30:
[----:B------:R-:W2:Y:S08]  /*1cc0*/  S2UR UR8, SR_CgaCtaId ;  /* 0x00000000000879c3 */ /* 0x000eb00000008800 */
[----:B------:R-:W-:Y:S06]  /*1cd0*/  BAR.SYNC.DEFER_BLOCKING 0x2, 0xa0 ;  /* 0x0082800000007b1d */ /* 0x000fec0000010000 */
[----:B------:R-:W-:-:S02]  /*1ce0*/  UMOV UR4, 0x400 ;  /* 0x0000040000047882 */ /* 0x000fc40000000000 */
[----:B------:R-:W3:Y:S01]  /*1cf0*/  S2UR UR28, SR_CTAID.Z ;  /* 0x00000000001c79c3 */ /* 0x000ee20000002700 */
[----:B--2---:R-:W-:Y:S02]  /*1d00*/  ULEA UR8, UR8, UR4, 0x18 ;  /* 0x0000000408087291 */ /* 0x004fe4000f8ec0ff */
[----:B---3--:R-:W-:-:S07]  /*1d10*/  UISETP.GT.U32.AND UP0, UPT, UR28, 0xff, UPT ;  /* 0x000000ff1c00788c */ /* 0x008fce000bf04070 */
[----:B-1----:R-:W1:Y:S02]  /*1d20*/  LDS R0, [UR8+0x78] ;  /* 0x00007808ff007984 */ /* 0x002e640008000800 */
[----:B-1----:R-:W-:Y:S01]  /*1d30*/  R2UR UR29, R0 ;  /* 0x00000000001d72ca */ /* 0x002fe200000e0000 */
[----:B------:R-:W-:-:S14]  /*1d40*/  BRA.U UP0, `(.L_x_35) ;  /* 0x0000002100007547 */ /* 0x000fdc000b800000 */
[----:B------:R-:W1:Y:S01]  /*1d50*/  LDCU.64 UR4, c[0x0][0x5c0] ;  /* 0x0000b800ff0477ac */ /* 0x000e620008000a00 */
[----:B------:R-:W-:Y:S01]  /*1d60*/  SHF.R.U32.HI R0, RZ, 0x5, R2 ;  /* 0x00000005ff007819 */ /* 0x000fe20000011602 */
[----:B------:R-:W-:Y:S01]  /*1d70*/  IMAD.SHL.U32 R3, R2, 0x40, RZ ;  /* 0x0000004002037824 */ /* 0x000fe200078e00ff */
[----:B------:R-:W2:Y:S01]  /*1d80*/  S2UR UR22, SR_CTAID.X ;  /* 0x00000000001679c3 */ /* 0x000ea20000002500 */
[----:B------:R-:W-:Y:S01]  /*1d90*/  UMOV UR9, 0x400 ;  /* 0x0000040000097882 */ /* 0x000fe20000000000 */
[----:B------:R-:W-:Y:S01]  /*1da0*/  R2UR UR21, R0 ;  /* 0x00000000001572ca */ /* 0x000fe200000e0000 */
[----:B------:R-:W3:Y:S01]  /*1db0*/  LDCU.64 UR30, c[0x0][0x348] ;  /* 0x00006900ff1e77ac */ /* 0x000ee20008000a00 */
[----:B------:R-:W-:Y:S01]  /*1dc0*/  LOP3.LUT R3, R3, 0x7c0, RZ, 0xc0, !PT ;  /* 0x000007c003037812 */ /* 0x000fe200078ec0ff */
[----:B------:R-:W-:Y:S01]  /*1dd0*/  UMOV UR25, URZ ;  /* 0x000000ff00197c82 */ /* 0x000fe20008000000 */
[----:B------:R-:W-:Y:S01]  /*1de0*/  UMOV UR24, URZ ;  /* 0x000000ff00187c82 */ /* 0x000fe20008000000 */
[----:B-1----:R-:W-:-:S08]  /*1df0*/  UIMAD.WIDE.U32 UR6, UR28, UR5, URZ ;  /* 0x000000051c0672a5 */ /* 0x002fd0000f8e00ff */
[----:B------:R-:W-:Y:S01]  /*1e00*/  IMAD.U32 R0, RZ, RZ, UR21 ;  /* 0x00000015ff007e24 */ /* 0x000fe2000f8e00ff */
[----:B------:R-:W-:Y:S02]  /*1e10*/  ULEA UR26, UR21, UR29, 0x15 ;  /* 0x0000001d151a7291 */ /* 0x000fe4000f8ea8ff */
[----:B------:R-:W-:Y:S01]  /*1e20*/  UIADD3 UR5, UPT, UPT, UR28, -UR7, URZ ;  /* 0x800000071c057290 */ /* 0x000fe2000fffe0ff */
[----:B------:R-:W-:-:S03]  /*1e30*/  IMAD R0, R0, 0x800, R3 ;  /* 0x0000080000007824 */ /* 0x000fc600078e0203 */
[----:B------:R-:W-:Y:S01]  /*1e40*/  USHF.R.U32.HI UR5, URZ, UR20, UR5 ;  /* 0x00000014ff057299 */ /* 0x000fe20008011605 */
[----:B------:R-:W-:Y:S01]  /*1e50*/  VIADD R0, R0, UR8 ;  /* 0x0000000800007c36 */ /* 0x000fe20008000000 */
[----:B--2---:R-:W-:Y:S01]  /*1e60*/  USHF.L.U32 UR22, UR22, 0x7, URZ ;  /* 0x0000000716167899 */ /* 0x004fe200080006ff */
[----:B------:R-:W1:Y:S02]  /*1e70*/  LDCU UR6, c[0x0][0x5d0] ;  /* 0x0000ba00ff0677ac */ /* 0x000e640008000800 */
[C---:B------:R-:W-:Y:S02]  /*1e80*/  VIADD R3, R0.reuse, 0x8420 ;  /* 0x0000842000037836 */ /* 0x040fe40000000000 */
[C---:B------:R-:W-:Y:S01]  /*1e90*/  VIADD R2, R0.reuse, 0x8430 ;  /* 0x0000843000027836 */ /* 0x040fe20000000000 */
[----:B------:R-:W-:Y:S01]  /*1ea0*/  UIADD3 UR5, UPT, UPT, UR7, UR5, URZ ;  /* 0x0000000507057290 */ /* 0x000fe2000fffe0ff */
[C---:B------:R-:W-:Y:S01]  /*1eb0*/  VIADD R4, R0.reuse, 0x430 ;  /* 0x0000043000047836 */ /* 0x040fe20000000000 */
[----:B------:R-:W-:Y:S01]  /*1ec0*/  SHF.R.U32.HI R72, RZ, 0x3, R3 ;  /* 0x00000003ff487819 */ /* 0x000fe20000011603 */
[C---:B------:R-:W-:Y:S01]  /*1ed0*/  VIADD R5, R0.reuse, 0x400 ;  /* 0x0000040000057836 */ /* 0x040fe20000000000 */
[----:B------:R-:W-:Y:S01]  /*1ee0*/  USHF.R.U32.HI UR14, URZ, UR19, UR5 ;  /* 0x00000013ff0e7299 */ /* 0x000fe20008011605 */
[----:B------:R-:W-:Y:S01]  /*1ef0*/  SHF.R.U32.HI R73, RZ, 0x3, R2 ;  /* 0x00000003ff497819 */ /* 0x000fe20000011602 */
[----:B------:R-:W-:Y:S01]  /*1f00*/  VIADD R7, R0, 0x420 ;  /* 0x0000042000077836 */ /* 0x000fe20000000000 */
[----:B------:R-:W-:Y:S01]  /*1f10*/  LOP3.LUT R72, R3, 0x30, R72, 0x78, !PT ;  /* 0x0000003003487812 */ /* 0x000fe200078e7848 */
[----:B------:R-:W-:Y:S01]  /*1f20*/  UIADD3 UR14, UPT, UPT, -UR14, URZ, URZ ;  /* 0x000000ff0e0e7290 */ /* 0x000fe2000fffe1ff */
[----:B------:R-:W-:Y:S01]  /*1f30*/  LOP3.LUT R73, R2, 0x30, R73, 0x78, !PT ;  /* 0x0000003002497812 */ /* 0x000fe200078e7849 */
[C---:B------:R-:W-:Y:S01]  /*1f40*/  VIADD R3, R0.reuse, 0x8400 ;  /* 0x0000840000037836 */ /* 0x040fe20000000000 */
[----:B------:R-:W-:Y:S01]  /*1f50*/  SHF.R.U32.HI R69, RZ, 0x3, R4 ;  /* 0x00000003ff457819 */ /* 0x000fe20000011604 */
[----:B------:R-:W-:Y:S01]  /*1f60*/  UIMAD UR14, UR4, UR14, UR28 ;  /* 0x0000000e040e72a4 */ /* 0x000fe2000f8e021c */
[C---:B------:R-:W-:Y:S01]  /*1f70*/  VIADD R2, R0.reuse, 0x8410 ;  /* 0x0000841000027836 */ /* 0x040fe20000000000 */
[----:B------:R-:W2:Y:S01]  /*1f80*/  LDCU.64 UR4, c[0x0][0x5d8] ;  /* 0x0000bb00ff0477ac */ /* 0x000ea20008000a00 */
[----:B------:R-:W-:Y:S01]  /*1f90*/  SHF.R.U32.HI R70, RZ, 0x3, R3 ;  /* 0x00000003ff467819 */ /* 0x000fe20000011603 */
[----:B------:R-:W-:Y:S01]  /*1fa0*/  VIADD R0, R0, 0x410 ;  /* 0x0000041000007836 */ /* 0x000fe20000000000 */
[----:B------:R-:W-:Y:S01]  /*1fb0*/  SHF.R.U32.HI R68, RZ, 0x3, R7 ;  /* 0x00000003ff447819 */ /* 0x000fe20000011607 */
[----:B-1----:R-:W-:Y:S01]  /*1fc0*/  UIMAD.WIDE.U32 UR6, UR14, UR6, URZ ;  /* 0x000000060e0672a5 */ /* 0x002fe2000f8e00ff */
[----:B------:R-:W-:Y:S01]  /*1fd0*/  SHF.R.U32.HI R71, RZ, 0x3, R2 ;  /* 0x00000003ff477819 */ /* 0x000fe20000011602 */
[----:B------:R-:W-:Y:S01]  /*1fe0*/  ULOP3.LUT UR22, UR22, 0x80, URZ, 0xc0, !UPT ;  /* 0x0000008016167892 */ /* 0x000fe2000f8ec0ff */
[----:B------:R-:W-:Y:S01]  /*1ff0*/  LOP3.LUT R70, R3, 0x30, R70, 0x78, !PT ;  /* 0x0000003003467812 */ /* 0x000fe200078e7846 */
[----:B------:R-:W-:Y:S01]  /*2000*/  UIADD3 UR6, UPT, UPT, UR14, -UR7, URZ ;  /* 0x800000070e067290 */ /* 0x000fe2000fffe0ff */
[----:B------:R-:W-:-:S02]  /*2010*/  LOP3.LUT R71, R2, 0x30, R71, 0x78, !PT ;  /* 0x0000003002477812 */ /* 0x000fc400078e7847 */
[----:B------:R-:W-:Y:S01]  /*2020*/  SHF.R.U32.HI R3, RZ, 0x3, R0 ;  /* 0x00000003ff037819 */ /* 0x000fe20000011600 */
[----:B------:R-:W-:Y:S01]  /*2030*/  USHF.R.U32.HI UR6, URZ, UR18, UR6 ;  /* 0x00000012ff067299 */ /* 0x000fe20008011606 */
[----:B------:R-:W-:Y:S02]  /*2040*/  SHF.R.U32.HI R2, RZ, 0x3, R5 ;  /* 0x00000003ff027819 */ /* 0x000fe40000011605 */
[----:B------:R-:W-:Y:S01]  /*2050*/  LOP3.LUT R3, R0, 0x30, R3, 0x78, !PT ;  /* 0x0000003000037812 */ /* 0x000fe200078e7803 */
[----:B------:R-:W-:Y:S01]  /*2060*/  UIADD3 UR6, UPT, UPT, UR7, UR6, URZ ;  /* 0x0000000607067290 */ /* 0x000fe2000fffe0ff */
[----:B------:R-:W-:Y:S01]  /*2070*/  LOP3.LUT R69, R4, 0x30, R69, 0x78, !PT ;  /* 0x0000003004457812 */ /* 0x000fe200078e7845 */
[----:B------:R-:W-:Y:S01]  /*2080*/  IMAD.MOV.U32 R0, RZ, RZ, RZ ;  /* 0x000000ffff007224 */ /* 0x000fe200078e00ff */
[----:B------:R-:W-:Y:S01]  /*2090*/  LOP3.LUT R68, R7, 0x30, R68, 0x78, !PT ;  /* 0x0000003007447812 */ /* 0x000fe200078e7844 */
[----:B------:R-:W-:Y:S01]  /*20a0*/  USHF.R.U32.HI UR6, URZ, UR17, UR6 ;  /* 0x00000011ff067299 */ /* 0x000fe20008011606 */
[----:B------:R-:W-:-:S03]  /*20b0*/  LOP3.LUT R2, R5, 0x30, R2, 0x78, !PT ;  /* 0x0000003005027812 */ /* 0x000fc600078e7802 */
[----:B--2---:R-:W-:-:S07]  /*20c0*/  UIMAD.WIDE.U32 UR10, UR6, UR5, URZ ;  /* 0x00000005060a72a5 */ /* 0x004fce000f8e00ff */
[----:B------:R-:W-:Y:S02]  /*20d0*/  UMOV UR7, UR11 ;  /* 0x0000000b00077c82 */ /* 0x000fe40008000000 */
[----:B------:R-:W-:Y:S02]  /*20e0*/  UIADD3 UR5, UPT, UPT, UR6, -UR7, URZ ;  /* 0x8000000706057290 */ /* 0x000fe4000fffe0ff */
[----:B------:R-:W1:Y:S01]  /*20f0*/  LDCU UR11, c[0x0][0x374] ;  /* 0x00006e80ff0b77ac */ /* 0x000e620008000800 */
[----:B------:R-:W1:Y:S01]  /*2100*/  LDCU UR10, c[0x0][0x370] ;  /* 0x00006e00ff0a77ac */ /* 0x000e620008000800 */
[----:B------:R-:W-:Y:S01]  /*2110*/  USHF.R.U32.HI UR5, URZ, UR16, UR5 ;  /* 0x00000010ff057299 */ /* 0x000fe20008011605 */
[----:B------:R-:W2:Y:S03]  /*2120*/  LDCU UR8, c[0x0][0x378] ;  /* 0x00006f00ff0877ac */ /* 0x000ea60008000800 */
[----:B------:R-:W-:Y:S01]  /*2130*/  UIADD3 UR5, UPT, UPT, UR7, UR5, URZ ;  /* 0x0000000507057290 */ /* 0x000fe2000fffe0ff */
[----:B------:R-:W4:Y:S03]  /*2140*/  S2UR UR7, SR_CgaCtaId ;  /* 0x00000000000779c3 */ /* 0x000f260000008800 */
[----:B------:R-:W-:-:S04]  /*2150*/  USHF.R.U32.HI UR5, URZ, UR15, UR5 ;  /* 0x0000000fff057299 */ /* 0x000fc80008011605 */
[----:B------:R-:W-:Y:S02]  /*2160*/  UIADD3 UR5, UPT, UPT, -UR5, URZ, URZ ;  /* 0x000000ff05057290 */ /* 0x000fe4000fffe1ff */
[----:B-1----:R-:W-:Y:S01]  /*2170*/  UIMAD UR10, UR11, UR10, URZ ;  /* 0x0000000a0b0a72a4 */ /* 0x002fe2000f8e02ff */
[----:B------:R-:W1:Y:S01]  /*2180*/  S2UR UR11, SR_CTAID.Y ;  /* 0x00000000000b79c3 */ /* 0x000e620000002600 */
[----:B------:R-:W-:Y:S02]  /*2190*/  UIMAD UR4, UR4, UR5, UR6 ;  /* 0x00000005040472a4 */ /* 0x000fe4000f8e0206 */
[----:B--2---:R-:W-:Y:S02]  /*21a0*/  UIMAD UR8, UR10, UR8, URZ ;  /* 0x000000080a0872a4 */ /* 0x004fe4000f8e02ff */
[----:B------:R-:W-:Y:S02]  /*21b0*/  UIADD3 UR6, UPT, UPT, -UR6, URZ, URZ ;  /* 0x000000ff06067290 */ /* 0x000fe4000fffe1ff */
[----:B------:R-:W-:Y:S01]  /*21c0*/  USHF.R.S32.HI UR27, URZ, 0x1f, UR8 ;  /* 0x0000001fff1b7899 */ /* 0x000fe20008011408 */
[----:B------:R-:W2:Y:S03]  /*21d0*/  LDCU UR5, c[0x0][0x5cc] ;  /* 0x0000b980ff0577ac */ /* 0x000ea60008000800 */
[----:B------:R-:W-:-:S02]  /*21e0*/  ULEA.HI UR27, UR27, UR8, URZ, 0x2 ;  /* 0x000000081b1b7291 */ /* 0x000fc4000f8f10ff */
[----:B----4-:R-:W-:Y:S02]  /*21f0*/  ULEA UR7, UR7, UR9, 0x18 ;  /* 0x0000000907077291 */ /* 0x010fe4000f8ec0ff */
[----:B-123--:R-:W-:-:S12]  /*2200*/  UIMAD UR14, UR5, UR6, UR14 ;  /* 0x00000006050e72a4 */ /* 0x00efd8000f8e020e */
.L_x_39:
[----:B------:R-:W-:Y:S01]  /*2210*/  ULEA UR23, UR24, UR7, 0x3 ;  /* 0x0000000718177291 */ /* 0x000fe2000f8e18ff */
[----:B------:R-:W-:Y:S01]  /*2220*/  SHF.L.U32 R6, R0, 0x1f, RZ ;  /* 0x0000001f00067819 */ /* 0x000fe200000006ff */
[----:B------:R-:W1:Y:S01]  /*2230*/  S2UR UR32, SR_CgaCtaId ;  /* 0x00000000002079c3 */ /* 0x000e620000008800 */
[----:B------:R-:W-:Y:S02]  /*2240*/  UIADD3 UR38, UP1, UPT, UR30, 0x140, URZ ;  /* 0x000001401e267890 */ /* 0x000fe4000ff3e0ff */
[----:B------:R-:W-:Y:S02]  /*2250*/  UIADD3 UR34, UPT, UPT, UR4, UR4, URZ ;  /* 0x0000000404227290 */ /* 0x000fe4000fffe0ff */
[----:B------:R-:W-:Y:S01]  /*2260*/  UIADD3 UR36, UP0, UPT, UR30, 0x1c0, URZ ;  /* 0x000001c01e247890 */ /* 0x000fe2000ff1e0ff */
[----:B------:R-:W-:Y:S01]  /*2270*/  UMOV UR4, 0x400 ;  /* 0x0000040000047882 */ /* 0x000fe20000000000 */
[----:B------:R-:W2:Y:S01]  /*2280*/  SYNCS.PHASECHK.TRANS64.TRYWAIT P0, [UR23+0x50], R6 ;  /* 0x00005006ff0075a7 */ /* 0x000ea20008001117 */
[----:B------:R-:W-:-:S02]  /*2290*/  UIADD3.X UR39, UPT, UPT, URZ, UR31, URZ, UP1, !UPT ;  /* 0x0000001fff277290 */ /* 0x000fc40008ffe4ff */
[----:B------:R-:W-:Y:S01]  /*22a0*/  ULEA UR33, UR24, UR26, 0x7 ;  /* 0x0000001a18217291 */ /* 0x000fe2000f8e38ff */
[----:B------:R-:W3:Y:S01]  /*22b0*/  LDCU UR35, c[0x0][0x5e4] ;  /* 0x0000bc80ff2377ac */ /* 0x000ee20008000800 */
[----:B------:R-:W-:Y:S02]  /*22c0*/  ULEA UR14, UR14, UR22, 0x8 ;  /* 0x000000160e0e7291 */ /* 0x000fe4000f8e40ff */
[----:B------:R-:W-:Y:S02]  /*22d0*/  ULOP3.LUT UR34, UR34, 0x1, UR11, 0xf8, !UPT ;  /* 0x0000000122227892 */ /* 0x000fe4000f8ef80b */
[----:B------:R-:W-:Y:S02]  /*22e0*/  UIADD3.X UR37, UPT, UPT, URZ, UR31, URZ, UP0, !UPT ;  /* 0x0000001fff257290 */ /* 0x000fe400087fe4ff */
[----:B------:R-:W-:Y:S02]  /*22f0*/  UPLOP3.LUT UP1, UPT, UPT, UPT, UPT, 0x80, 0x8 ;  /* 0x000000000008789c */ /* 0x000fe40003f2f070 */
[----:B-1----:R-:W-:Y:S01]  /*2300*/  ULEA UR32, UR32, UR4, 0x18 ;  /* 0x0000000420207291 */ /* 0x002fe2000f8ec0ff */
[----:B--23--:R-:W-:Y:S11]  /*2310*/  @!P0 BRA `(.L_x_36) ;  /* 0x0000001c00f88947 */ /* 0x00cff60003800000 */
.L_x_53:
[----:B------:R-:W-:-:S05]  /*2320*/  UMOV UR5, URZ ;  /* 0x000000ff00057c82 */ /* 0x000fca0008000000 */
.L_x_38:
[----:B------:R-:W-:Y:S02]  /*2330*/  USHF.L.U32 UR13, UR5, 0x5, URZ ;  /* 0x00000005050d7899 */ /* 0x000fe400080006ff */
[----:B------:R-:W-:Y:S02]  /*2340*/  USHF.R.U32.HI UR6, URZ, 0x1, UR5 ;  /* 0x00000001ff067899 */ /* 0x000fe40008011605 */
[----:B------:R-:W-:Y:S02]  /*2350*/  UIADD3 UR4, UPT, UPT, UR33, UR13, URZ ;  /* 0x0000000d21047290 */ /* 0x000fe4000fffe0ff */
[----:B------:R-:W-:Y:S02]  /*2360*/  ULEA UR6, UR25, UR6, 0x2 ;  /* 0x0000000619067291 */ /* 0x000fe4000f8e10ff */
[----:B------:R-:W-:-:S05]  /*2370*/  UISETP.NE.AND UP0, UPT, UR21, URZ, UPT ;  /* 0x000000ff1500728c */ /* 0x000fca000bf05270 */
[----:B---3--:R-:W2:Y:S01]  /*2380*/  LDTM.x32 R36, tmem[UR4+0x20] ;  /* 0x00002004002479ee */ /* 0x008ea200082c0000 */
[----:B-1----:R-:W1:Y:S01]  /*2390*/  LDTM.x32 R4, tmem[UR4] ;  /* 0x00000004000479ee */ /* 0x002e6200082c0000 */
[----:B------:R-:W-:-:S04]  /*23a0*/  ULEA UR4, UR25, UR5, 0x2 ;  /* 0x0000000519047291 */ /* 0x000fc8000f8e10ff */
[----:B------:R-:W-:-:S04]  /*23b0*/  USHF.R.S32.HI UR12, URZ, 0x1f, UR4 ;  /* 0x0000001fff0c7899 */ /* 0x000fc80008011404 */
[----:B------:R-:W-:-:S04]  /*23c0*/  ULEA.HI UR12, UR12, UR4, URZ, 0x2 ;  /* 0x000000040c0c7291 */ /* 0x000fc8000f8f10ff */
[----:B------:R-:W-:-:S04]  /*23d0*/  ULOP3.LUT UR12, UR12, 0xfffffffc, URZ, 0xc0, !UPT ;  /* 0xfffffffc0c0c7892 */ /* 0x000fc8000f8ec0ff */
[----:B------:R-:W-:Y:S02]  /*23e0*/  UIADD3 UR12, UPT, UPT, UR4, -UR12, URZ ;  /* 0x8000000c040c7290 */ /* 0x000fe4000fffe0ff */
[----:B------:R-:W-:Y:S01]  /*23f0*/  UIADD3 UR4, UPT, UPT, UR4, 0x1, URZ ;  /* 0x0000000104047890 */ /* 0x000fe2000fffe0ff */
[----:B--2---:R-:W-:Y:S01]  /*2400*/  FMUL R53, R53, UR35 ;  /* 0x0000002335357c20 */ /* 0x004fe20008400000 */
[----:B-1----:R-:W-:Y:S01]  /*2410*/  FMUL R9, R9, UR35 ;  /* 0x0000002309097c20 */ /* 0x002fe20008400000 */
[----:B------:R-:W-:Y:S01]  /*2420*/  FMUL R8, R8, UR35 ;  /* 0x0000002308087c20 */ /* 0x000fe20008400000 */
[----:B------:R-:W-:Y:S01]  /*2430*/  FMUL R74, R7, UR35 ;  /* 0x00000023074a7c20 */ /* 0x000fe20008400000 */
[----:B------:R-:W-:Y:S01]  /*2440*/  FMUL R75, R6, UR35 ;  /* 0x00000023064b7c20 */ /* 0x000fe20008400000 */
[----:B------:R-:W-:Y:S01]  /*2450*/  FMUL R76, R5, UR35 ;  /* 0x00000023054c7c20 */ /* 0x000fe20008400000 */
[----:B------:R-:W-:Y:S01]  /*2460*/  FMUL R77, R4, UR35 ;  /* 0x00000023044d7c20 */ /* 0x000fe20008400000 */
[----:B------:R-:W-:Y:S01]  /*2470*/  FMUL R11, R11, UR35 ;  /* 0x000000230b0b7c20 */ /* 0x000fe20008400000 */
[----:B------:R-:W-:Y:S01]  /*2480*/  FMUL R78, R10, UR35 ;  /* 0x000000230a4e7c20 */ /* 0x000fe20008400000 */
[----:B------:R-:W-:Y:S01]  /*2490*/  MOV R10, UR12 ;  /* 0x0000000c000a7c02 */ /* 0x000fe20008000f00 */
[----:B------:R-:W-:Y:S01]  /*24a0*/  FMUL R54, R54, UR35 ;  /* 0x0000002336367c20 */ /* 0x000fe20008400000 */
[----:B------:R-:W-:Y:S01]  /*24b0*/  F2FP.BF16.F32.PACK_AB R6, R9, R8 ;  /* 0x000000080906723e */ /* 0x000fe200000010ff */
[----:B------:R-:W-:Y:S01]  /*24c0*/  FMUL R82, R53, -1.4426950216293334961 ;  /* 0xbfb8aa3b35527820 */ /* 0x000fe20000400000 */
[----:B------:R-:W-:Y:S01]  /*24d0*/  F2FP.BF16.F32.PACK_AB R5, R74, R75 ;  /* 0x0000004b4a05723e */ /* 0x000fe200000010ff */
[----:B------:R-:W-:Y:S01]  /*24e0*/  FMUL R13, R13, UR35 ;  /* 0x000000230d0d7c20 */ /* 0x000fe20008400000 */
[----:B------:R-:W-:Y:S01]  /*24f0*/  F2FP.BF16.F32.PACK_AB R4, R76, R77 ;  /* 0x0000004d4c04723e */ /* 0x000fe200000010ff */
[----:B------:R-:W-:Y:S01]  /*2500*/  FMUL R12, R12, UR35 ;  /* 0x000000230c0c7c20 */ /* 0x000fe20008400000 */
[----:B------:R-:W-:Y:S01]  /*2510*/  F2FP.BF16.F32.PACK_AB R7, R11, R78 ;  /* 0x0000004e0b07723e */ /* 0x000fe200000010ff */
[----:B------:R-:W-:Y:S01]  /*2520*/  FMUL R79, R15, UR35 ;  /* 0x000000230f4f7c20 */ /* 0x000fe20008400000 */
[----:B------:R-:W-:Y:S01]  /*2530*/  LEA R80, R10, R2, 0xd ;  /* 0x000000020a507211 */ /* 0x000fe200078e68ff */
[----:B------:R-:W-:Y:S01]  /*2540*/  FMUL R14, R14, UR35 ;  /* 0x000000230e0e7c20 */ /* 0x000fe20008400000 */
[----:B------:R-:W-:Y:S01]  /*2550*/  FMUL R17, R17, UR35 ;  /* 0x0000002311117c20 */ /* 0x000fe20008400000 */
[----:B------:R-:W-:Y:S01]  /*2560*/  FMUL R16, R16, UR35 ;  /* 0x0000002310107c20 */ /* 0x000fe20008400000 */
[----:B------:R-:W-:Y:S01]  /*2570*/  FMUL R19, R19, UR35 ;  /* 0x0000002313137c20 */ /* 0x000fe20008400000 */
[----:B------:R1:W-:Y:S01]  /*2580*/  STS.128 [R80], R4 ;  /* 0x0000000450007388 */ /* 0x0003e20000000c00 */
[----:B------:R-:W-:Y:S01]  /*2590*/  FMUL R90, R54, -1.4426950216293334961 ;  /* 0xbfb8aa3b365a7820 */ /* 0x000fe20000400000 */
[----:B------:R2:W3:Y:S01]  /*25a0*/  MUFU.EX2 R15, R82 ;  /* 0x00000052000f7308 */ /* 0x0004e20000000800 */
[----:B------:R-:W-:Y:S01]  /*25b0*/  FMUL R21, R21, UR35 ;  /* 0x0000002315157c20 */ /* 0x000fe20008400000 */
[----:B------:R-:W-:Y:S01]  /*25c0*/  FMUL R20, R20, UR35 ;  /* 0x0000002314147c20 */ /* 0x000fe20008400000 */
[----:B------:R-:W-:Y:S01]  /*25d0*/  FMUL R23, R23, UR35 ;  /* 0x0000002317177c20 */ /* 0x000fe20008400000 */
[----:B------:R-:W-:Y:S01]  /*25e0*/  FMUL R22, R22, UR35 ;  /* 0x0000002316167c20 */ /* 0x000fe20008400000 */
[----:B------:R-:W-:Y:S01]  /*25f0*/  FMUL R25, R25, UR35 ;  /* 0x0000002319197c20 */ /* 0x000fe20008400000 */
[----:B------:R-:W-:Y:S01]  /*2600*/  FMUL R24, R24, UR35 ;  /* 0x0000002318187c20 */ /* 0x000fe20008400000 */
[----:B------:R-:W-:Y:S01]  /*2610*/  FMUL R27, R27, UR35 ;  /* 0x000000231b1b7c20 */ /* 0x000fe20008400000 */
[----:B------:R-:W-:Y:S01]  /*2620*/  MUFU.EX2 R90, R90 ;  /* 0x0000005a005a7308 */ /* 0x000fe20000000800 */
[----:B------:R-:W-:Y:S01]  /*2630*/  FMUL R52, R52, UR35 ;  /* 0x0000002334347c20 */ /* 0x000fe20008400000 */
[----:B------:R-:W-:Y:S01]  /*2640*/  FMUL R46, R46, UR35 ;  /* 0x000000232e2e7c20 */ /* 0x000fe20008400000 */
[----:B------:R-:W-:Y:S01]  /*2650*/  LEA R87, R10, R68, 0xd ;  /* 0x000000440a577211 */ /* 0x000fe200078e68ff */
[----:B------:R-:W-:Y:S01]  /*2660*/  FMUL R56, R56, UR35 ;  /* 0x0000002338387c20 */ /* 0x000fe20008400000 */
[----:B------:R-:W-:Y:S01]  /*2670*/  FMUL R83, R52, -1.4426950216293334961 ;  /* 0xbfb8aa3b34537820 */ /* 0x000fe20000400000 */
[----:B------:R-:W-:Y:S01]  /*2680*/  FMUL R91, R46, -1.4426950216293334961 ;  /* 0xbfb8aa3b2e5b7820 */ /* 0x000fe20000400000 */
[----:B------:R-:W-:Y:S01]  /*2690*/  FMUL R55, R55, UR35 ;  /* 0x0000002337377c20 */ /* 0x000fe20008400000 */
[----:B------:R-:W-:Y:S01]  /*26a0*/  FMUL R57, R57, UR35 ;  /* 0x0000002339397c20 */ /* 0x000fe20008400000 */
[----:B--2---:R-:W-:Y:S01]  /*26b0*/  LEA R82, R10, R3, 0xd ;  /* 0x000000030a527211 */ /* 0x004fe200078e68ff */
[----:B------:R-:W-:Y:S01]  /*26c0*/  FMUL R44, R44, UR35 ;  /* 0x000000232c2c7c20 */ /* 0x000fe20008400000 */
[----:B------:R-:W-:Y:S01]  /*26d0*/  FMUL R81, R55, -1.4426950216293334961 ;  /* 0xbfb8aa3b37517820 */ /* 0x000fe20000400000 */
[----:B------:R-:W-:Y:S01]  /*26e0*/  FMUL R85, R57, -1.4426950216293334961 ;  /* 0xbfb8aa3b39557820 */ /* 0x000fe20000400000 */
[----:B------:R-:W-:Y:S01]  /*26f0*/  FMUL R47, R47, UR35 ;  /* 0x000000232f2f7c20 */ /* 0x000fe20008400000 */
[----:B------:R-:W-:Y:S01]  /*2700*/  FMUL R86, R44, -1.4426950216293334961 ;  /* 0xbfb8aa3b2c567820 */ /* 0x000fe20000400000 */
[----:B---3--:R-:W-:Y:S01]  /*2710*/  FADD R93, R15, 1 ;  /* 0x3f8000000f5d7421 */ /* 0x008fe20000000000 */
[----:B------:R-:W-:Y:S01]  /*2720*/  FMUL R38, R38, UR35 ;  /* 0x0000002326267c20 */ /* 0x000fe20008400000 */
[----:B------:R-:W-:Y:S01]  /*2730*/  MUFU.EX2 R81, R81 ;  /* 0x0000005100517308 */ /* 0x000fe20000000800 */
[----:B------:R-:W-:Y:S01]  /*2740*/  FMUL R48, R48, UR35 ;  /* 0x0000002330307c20 */ /* 0x000fe20008400000 */
[----:B------:R-:W-:Y:S01]  /*2750*/  FMUL R49, R49, UR35 ;  /* 0x0000002331317c20 */ /* 0x000fe20008400000 */
[----:B------:R-:W-:Y:S01]  /*2760*/  FMUL R45, R45, UR35 ;  /* 0x000000232d2d7c20 */ /* 0x000fe20008400000 */
[----:B-1----:R-:W-:Y:S01]  /*2770*/  FMUL R80, R18, UR35 ;  /* 0x0000002312507c20 */ /* 0x002fe20008400000 */
[----:B------:R-:W-:Y:S01]  /*2780*/  F2FP.BF16.F32.PACK_AB R4, R13, R12 ;  /* 0x0000000c0d04723e */ /* 0x000fe200000010ff */
[----:B------:R-:W-:Y:S01]  /*2790*/  FMUL R51, R51, UR35 ;  /* 0x0000002333337c20 */ /* 0x000fe20008400000 */
[----:B------:R-:W-:Y:S01]  /*27a0*/  F2FP.BF16.F32.PACK_AB R5, R79, R14 ;  /* 0x0000000e4f05723e */ /* 0x000fe200000010ff */
[----:B------:R1:W2:Y:S01]  /*27b0*/  MUFU.EX2 R18, R83 ;  /* 0x0000005300127308 */ /* 0x0002a20000000800 */
[----:B------:R-:W-:Y:S01]  /*27c0*/  F2FP.BF16.F32.PACK_AB R6, R17, R16 ;  /* 0x000000101106723e */ /* 0x000fe200000010ff */
[----:B------:R-:W-:Y:S01]  /*27d0*/  FMUL R84, R45, -1.4426950216293334961 ;  /* 0xbfb8aa3b2d547820 */ /* 0x000fe20000400000 */
[----:B------:R-:W-:Y:S01]  /*27e0*/  F2FP.BF16.F32.PACK_AB R7, R19, R80 ;  /* 0x000000501307723e */ /* 0x000fe200000010ff */
[----:B------:R-:W-:Y:S01]  /*27f0*/  FMUL R88, R51, -1.4426950216293334961 ;  /* 0xbfb8aa3b33587820 */ /* 0x000fe20000400000 */
[----:B------:R-:W-:Y:S01]  /*2800*/  FMUL R50, R50, UR35 ;  /* 0x0000002332327c20 */ /* 0x000fe20008400000 */
[----:B------:R-:W-:Y:S01]  /*2810*/  FMUL R39, R39, UR35 ;  /* 0x0000002327277c20 */ /* 0x000fe20008400000 */
[----:B------:R-:W-:Y:S01]  /*2820*/  FMUL R42, R42, UR35 ;  /* 0x000000232a2a7c20 */ /* 0x000fe20008400000 */
[----:B------:R3:W-:Y:S01]  /*2830*/  STS.128 [R82], R4 ;  /* 0x0000000452007388 */ /* 0x0007e20000000c00 */
[----:B------:R-:W4:Y:S01]  /*2840*/  MUFU.EX2 R86, R86 ;  /* 0x0000005600567308 */ /* 0x000f220000000800 */
[----:B------:R-:W-:Y:S01]  /*2850*/  FMUL R89, R50, -1.4426950216293334961 ;  /* 0xbfb8aa3b32597820 */ /* 0x000fe20000400000 */
[----:B------:R-:W-:Y:S01]  /*2860*/  FMUL R43, R43, UR35 ;  /* 0x000000232b2b7c20 */ /* 0x000fe20008400000 */
[----:B------:R-:W-:Y:S01]  /*2870*/  FMUL R36, R36, UR35 ;  /* 0x0000002324247c20 */ /* 0x000fe20008400000 */
[----:B------:R-:W-:Y:S01]  /*2880*/  FMUL R37, R37, UR35 ;  /* 0x0000002325257c20 */ /* 0x000fe20008400000 */
[----:B------:R-:W-:Y:S01]  /*2890*/  FMUL R58, R58, UR35 ;  /* 0x000000233a3a7c20 */ /* 0x000fe20008400000 */
[----:B------:R-:W-:Y:S01]  /*28a0*/  FMUL R61, R61, UR35 ;  /* 0x000000233d3d7c20 */ /* 0x000fe20008400000 */
[----:B------:R-:W-:Y:S01]  /*28b0*/  FMUL R64, R64, UR35 ;  /* 0x0000002340407c20 */ /* 0x000fe20008400000 */
[----:B-1----:R-:W-:Y:S01]  /*28c0*/  FMUL R83, R56, -1.4426950216293334961 ;  /* 0xbfb8aa3b38537820 */ /* 0x002fe20000400000 */
[----:B--2---:R-:W-:Y:S01]  /*28d0*/  FADD R92, R18, 1 ;  /* 0x3f800000125c7421 */ /* 0x004fe20000000000 */
[----:B------:R-:W-:Y:S01]  /*28e0*/  MUFU.EX2 R84, R84 ;  /* 0x0000005400547308 */ /* 0x000fe20000000800 */
[----:B------:R-:W-:Y:S01]  /*28f0*/  FMUL R67, R67, UR35 ;  /* 0x0000002343437c20 */ /* 0x000fe20008400000 */
[----:B------:R-:W-:Y:S01]  /*2900*/  USHF.R.S32.HI UR8, URZ, 0x1f, UR4 ;  /* 0x0000001fff087899 */ /* 0x000fe20008011404 */
[----:B------:R-:W-:Y:S01]  /*2910*/  FMUL R28, R28, UR35 ;  /* 0x000000231c1c7c20 */ /* 0x000fe20008400000 */
[----:B------:R-:W-:-:S02]  /*2920*/  FMUL R29, R29, UR35 ;  /* 0x000000231d1d7c20 */ /* 0x000fc40008400000 */
[----:B------:R-:W-:Y:S01]  /*2930*/  ULEA.HI UR8, UR8, UR4, URZ, 0x2 ;  /* 0x0000000408087291 */ /* 0x000fe2000f8f10ff */
[----:B----4-:R-:W-:Y:S01]  /*2940*/  FADD R86, R86, 1 ;  /* 0x3f80000056567421 */ /* 0x010fe20000000000 */
[----:B------:R-:W1:Y:S02]  /*2950*/  MUFU.EX2 R83, R83 ;  /* 0x0000005300537308 */ /* 0x000e640000000800 */
[----:B------:R-:W-:-:S04]  /*2960*/  ULOP3.LUT UR8, UR8, 0xfffffffc, URZ, 0xc0, !UPT ;  /* 0xfffffffc08087892 */ /* 0x000fc8000f8ec0ff */
[----:B------:R-:W-:Y:S02]  /*2970*/  UIADD3 UR8, UPT, UPT, UR4, -UR8, URZ ;  /* 0x8000000804087290 */ /* 0x000fe4000fffe0ff */
[----:B------:R2:W4:Y:S01]  /*2980*/  MUFU.RCP R18, R93 ;  /* 0x0000005d00127308 */ /* 0x0005220000001000 */
[----:B------:R-:W-:Y:S01]  /*2990*/  ULEA.HI UR4, UR6, UR6, URZ, 0x1 ;  /* 0x0000000606047291 */ /* 0x000fe2000f8f08ff */
[----:B---3--:R-:W-:Y:S01]  /*29a0*/  FMUL R82, R26, UR35 ;  /* 0x000000231a527c20 */ /* 0x008fe20008400000 */
[----:B------:R-:W-:Y:S02]  /*29b0*/  F2FP.BF16.F32.PACK_AB R4, R21, R20 ;  /* 0x000000141504723e */ /* 0x000fe400000010ff */
[----:B------:R-:W-:Y:S01]  /*29c0*/  ULOP3.LUT UR4, UR4, 0xfffffffe, URZ, 0xc0, !UPT ;  /* 0xfffffffe04047892 */ /* 0x000fe2000f8ec0ff */
[----:B------:R-:W-:Y:S02]  /*29d0*/  F2FP.BF16.F32.PACK_AB R5, R23, R22 ;  /* 0x000000161705723e */ /* 0x000fe400000010ff */
[----:B------:R3:W-:Y:S01]  /*29e0*/  MUFU.EX2 R26, R85 ;  /* 0x00000055001a7308 */ /* 0x0007e20000000800 */
[----:B------:R-:W-:Y:S01]  /*29f0*/  F2FP.BF16.F32.PACK_AB R6, R25, R24 ;  /* 0x000000181906723e */ /* 0x000fe200000010ff */
[----:B-1----:R-:W-:Y:S01]  /*2a00*/  FADD R83, R83, 1 ;  /* 0x3f80000053537421 */ /* 0x002fe20000000000 */
[----:B------:R-:W-:Y:S01]  /*2a10*/  F2FP.BF16.F32.PACK_AB R7, R27, R82 ;  /* 0x000000521b07723e */ /* 0x000fe200000010ff */
[----:B------:R-:W-:-:S04]  /*2a20*/  UIADD3 UR4, UPT, UPT, UR6, -UR4, URZ ;  /* 0x8000000406047290 */ /* 0x000fc8000fffe0ff */
[----:B------:R1:W-:Y:S01]  /*2a30*/  STS.128 [R87], R4 ;  /* 0x0000000457007388 */ /* 0x0003e20000000c00 */
[----:B--2---:R-:W-:Y:S01]  /*2a40*/  FMUL R93, R38, -1.4426950216293334961 ;  /* 0xbfb8aa3b265d7820 */ /* 0x004fe20000400000 */
[----:B------:R-:W-:Y:S01]  /*2a50*/  MUFU.EX2 R88, R88 ;  /* 0x0000005800587308 */ /* 0x000fe20000000800 */
[----:B----4-:R-:W-:-:S04]  /*2a60*/  FMUL R18, R53, R18 ;  /* 0x0000001235127220 */ /* 0x010fc80000400000 */
[----:B------:R-:W-:Y:S01]  /*2a70*/  FMUL R21, R21, R18 ;  /* 0x0000001215157220 */ /* 0x000fe20000400000 */
[----:B---3--:R-:W-:Y:S02]  /*2a80*/  FMUL R85, R47, -1.4426950216293334961 ;  /* 0xbfb8aa3b2f557820 */ /* 0x008fe40000400000 */
[----:B------:R-:W2:Y:S08]  /*2a90*/  MUFU.EX2 R89, R89 ;  /* 0x0000005900597308 */ /* 0x000eb00000000800 */
[----:B------:R-:W3:Y:S01]  /*2aa0*/  MUFU.EX2 R85, R85 ;  /* 0x0000005500557308 */ /* 0x000ee20000000800 */
[----:B--2---:R-:W-:-:S07]  /*2ab0*/  FADD R89, R89, 1 ;  /* 0x3f80000059597421 */ /* 0x004fce0000000000 */
[----:B-1----:R1:W-:Y:S01]  /*2ac0*/  MUFU.EX2 R4, R91 ;  /* 0x0000005b00047308 */ /* 0x0023e20000000800 */
[----:B------:R-:W-:Y:S01]  /*2ad0*/  FMUL R6, R41, UR35 ;  /* 0x0000002329067c20 */ /* 0x000fe20008400000 */
[----:B------:R-:W-:Y:S01]  /*2ae0*/  FMUL R87, R48, -1.4426950216293334961 ;  /* 0xbfb8aa3b30577820 */ /* 0x000fe20000400000 */
[----:B------:R-:W-:Y:S01]  /*2af0*/  FMUL R7, R49, -1.4426950216293334961 ;  /* 0xbfb8aa3b31077820 */ /* 0x000fe20000400000 */
[----:B---3--:R-:W-:Y:S01]  /*2b00*/  FADD R85, R85, 1 ;  /* 0x3f80000055557421 */ /* 0x008fe20000000000 */
[----:B------:R-:W-:-:S03]  /*2b10*/  FMUL R15, R6, -1.4426950216293334961 ;  /* 0xbfb8aa3b060f7820 */ /* 0x000fc60000400000 */
[----:B------:R-:W2:Y:S08]  /*2b20*/  MUFU.RCP R5, R92 ;  /* 0x0000005c00057308 */ /* 0x000eb00000001000 */
[----:B------:R-:W3:Y:S01]  /*2b30*/  MUFU.EX2 R87, R87 ;  /* 0x0000005700577308 */ /* 0x000ee20000000800 */
[----:B-1----:R-:W-:Y:S01]  /*2b40*/  FADD R91, R90, 1 ;  /* 0x3f8000005a5b7421 */ /* 0x002fe20000000000 */
[----:B------:R-:W-:Y:S01]  /*2b50*/  FADD R90, R81, 1 ;  /* 0x3f800000515a7421 */ /* 0x000fe20000000000 */
[----:B------:R-:W-:-:S05]  /*2b60*/  FMUL R81, R39, -1.4426950216293334961 ;  /* 0xbfb8aa3b27517820 */ /* 0x000fca0000400000 */
[----:B------:R-:W1:Y:S01]  /*2b70*/  MUFU.RCP R41, R91 ;  /* 0x0000005b00297308 */ /* 0x000e620000001000 */
[----:B--2---:R-:W-:Y:S01]  /*2b80*/  FMUL R5, R52, R5 ;  /* 0x0000000534057220 */ /* 0x004fe20000400000 */
[----:B------:R-:W-:-:S03]  /*2b90*/  FADD R92, R26, 1 ;  /* 0x3f8000001a5c7421 */ /* 0x000fc60000000000 */
[----:B------:R-:W-:Y:S01]  /*2ba0*/  FMUL R20, R20, R5 ;  /* 0x0000000514147220 */ /* 0x000fe20000400000 */
[----:B------:R-:W-:Y:S02]  /*2bb0*/  FMUL R5, R40, UR35 ;  /* 0x0000002328057c20 */ /* 0x000fe40008400000 */
[----:B------:R-:W2:Y:S01]  /*2bc0*/  MUFU.RCP R40, R90 ;  /* 0x0000005a00287308 */ /* 0x000ea20000001000 */
[----:B---3--:R-:W-:Y:S01]  /*2bd0*/  FADD R87, R87, 1 ;  /* 0x3f80000057577421 */ /* 0x008fe20000000000 */
[----:B------:R-:W-:Y:S01]  /*2be0*/  FMUL R18, R5, -1.4426950216293334961 ;  /* 0xbfb8aa3b05127820 */ /* 0x000fe20000400000 */
[----:B------:R-:W-:-:S05]  /*2bf0*/  F2FP.BF16.F32.PACK_AB R20, R21, R20 ;  /* 0x000000141514723e */ /* 0x000fca00000010ff */
[----:B------:R-:W-:Y:S01]  /*2c00*/  MUFU.EX2 R90, R93 ;  /* 0x0000005d005a7308 */ /* 0x000fe20000000800 */
[----:B-1----:R-:W-:Y:S01]  /*2c10*/  FMUL R41, R54, R41 ;  /* 0x0000002936297220 */ /* 0x002fe20000400000 */
[----:B------:R-:W-:-:S03]  /*2c20*/  FMUL R91, R37, -1.4426950216293334961 ;  /* 0xbfb8aa3b255b7820 */ /* 0x000fc60000400000 */
[----:B------:R-:W-:-:S03]  /*2c30*/  FMUL R22, R22, R41 ;  /* 0x0000002916167220 */ /* 0x000fc60000400000 */
[----:B------:R-:W1:Y:S01]  /*2c40*/  MUFU.RCP R41, R83 ;  /* 0x0000005300297308 */ /* 0x000e620000001000 */
[----:B--2---:R-:W-:-:S04]  /*2c50*/  FMUL R40, R55, R40 ;  /* 0x0000002837287220 */ /* 0x004fc80000400000 */
[----:B------:R-:W-:Y:S01]  /*2c60*/  FMUL R23, R23, R40 ;  /* 0x0000002817177220 */ /* 0x000fe20000400000 */
[----:B------:R-:W-:Y:S01]  /*2c70*/  FADD R40, R84, 1 ;  /* 0x3f80000054287421 */ /* 0x000fe20000000000 */
[----:B------:R-:W-:Y:S01]  /*2c80*/  FMUL R84, R36, -1.4426950216293334961 ;  /* 0xbfb8aa3b24547820 */ /* 0x000fe20000400000 */
[----:B------:R-:W-:Y:S02]  /*2c90*/  MUFU.EX2 R7, R7 ;  /* 0x0000000700077308 */ /* 0x000fe40000000800 */
[----:B------:R-:W-:-:S06]  /*2ca0*/  F2FP.BF16.F32.PACK_AB R21, R23, R22 ;  /* 0x000000161715723e */ /* 0x000fcc00000010ff */
[----:B------:R-:W2:Y:S01]  /*2cb0*/  MUFU.RCP R26, R92 ;  /* 0x0000005c001a7308 */ /* 0x000ea20000001000 */
[----:B-1----:R-:W-:Y:S01]  /*2cc0*/  FMUL R93, R56, R41 ;  /* 0x00000029385d7220 */ /* 0x002fe20000400000 */
[----:B------:R-:W-:-:S03]  /*2cd0*/  FMUL R83, R59, UR35 ;  /* 0x000000233b537c20 */ /* 0x000fc60008400000 */
[----:B------:R-:W-:Y:S01]  /*2ce0*/  FMUL R24, R24, R93 ;  /* 0x0000005d18187220 */ /* 0x000fe20000400000 */
[----:B------:R-:W-:Y:S01]  /*2cf0*/  FADD R93, R4, 1 ;  /* 0x3f800000045d7421 */ /* 0x000fe20000000000 */
[----:B------:R-:W-:Y:S01]  /*2d00*/  FMUL R4, R43, -1.4426950216293334961 ;  /* 0xbfb8aa3b2b047820 */ /* 0x000fe20000400000 */
[----:B------:R-:W1:Y:S08]  /*2d10*/  MUFU.RCP R41, R86 ;  /* 0x0000005600297308 */ /* 0x000e700000001000 */
[----:B------:R-:W3:Y:S01]  /*2d20*/  MUFU.RCP R86, R85 ;  /* 0x0000005500567308 */ /* 0x000ee20000001000 */
[----:B--2---:R-:W-:Y:S01]  /*2d30*/  FMUL R26, R57, R26 ;  /* 0x0000001a391a7220 */ /* 0x004fe20000400000 */
[----:B------:R-:W-:-:S03]  /*2d40*/  FMUL R92, R61, -1.4426950216293334961 ;  /* 0xbfb8aa3b3d5c7820 */ /* 0x000fc60000400000 */
[----:B------:R-:W-:-:S03]  /*2d50*/  FMUL R25, R25, R26 ;  /* 0x0000001a19197220 */ /* 0x000fc60000400000 */
[----:B------:R-:W2:Y:S01]  /*2d60*/  MUFU.RCP R85, R87 ;  /* 0x0000005700557308 */ /* 0x000ea20000001000 */
[----:B-1----:R-:W-:Y:S01]  /*2d70*/  FMUL R41, R44, R41 ;  /* 0x000000292c297220 */ /* 0x002fe20000400000 */
[----:B------:R-:W-:-:S03]  /*2d80*/  F2FP.BF16.F32.PACK_AB R22, R25, R24 ;  /* 0x000000181916723e */ /* 0x000fc600000010ff */
[----:B------:R-:W-:Y:S01]  /*2d90*/  FMUL R26, R12, R41 ;  /* 0x000000290c1a7220 */ /* 0x000fe20000400000 */
[----:B------:R-:W-:Y:S02]  /*2da0*/  FMUL R12, R42, -1.4426950216293334961 ;  /* 0xbfb8aa3b2a0c7820 */ /* 0x000fe40000400000 */
[----:B------:R-:W1:Y:S01]  /*2db0*/  MUFU.EX2 R18, R18 ;  /* 0x0000001200127308 */ /* 0x000e620000000800 */
[----:B---3--:R-:W-:-:S04]  /*2dc0*/  FMUL R86, R47, R86 ;  /* 0x000000562f567220 */ /* 0x008fc80000400000 */
[----:B------:R-:W-:Y:S01]  /*2dd0*/  FMUL R59, R79, R86 ;  /* 0x000000564f3b7220 */ /* 0x000fe20000400000 */
[----:B------:R-:W-:Y:S01]  /*2de0*/  FADD R79, R7, 1 ;  /* 0x3f800000074f7421 */ /* 0x000fe20000000000 */
[----:B------:R-:W-:Y:S01]  /*2df0*/  FMUL R86, R60, UR35 ;  /* 0x000000233c567c20 */ /* 0x000fe20008400000 */
[----:B------:R-:W-:Y:S01]  /*2e00*/  MUFU.EX2 R15, R15 ;  /* 0x0000000f000f7308 */ /* 0x000fe20000000800 */
[----:B--2---:R-:W-:Y:S01]  /*2e10*/  FMUL R7, R48, R85 ;  /* 0x0000005530077220 */ /* 0x004fe20000400000 */
[----:B------:R-:W-:-:S03]  /*2e20*/  FMUL R87, R65, UR35 ;  /* 0x0000002341577c20 */ /* 0x000fc60008400000 */
[----:B------:R-:W-:Y:S01]  /*2e30*/  FMUL R60, R16, R7 ;  /* 0x00000007103c7220 */ /* 0x000fe20000400000 */
[----:B------:R-:W-:Y:S01]  /*2e40*/  FADD R16, R88, 1 ;  /* 0x3f80000058107421 */ /* 0x000fe20000000000 */
[----:B------:R-:W-:Y:S01]  /*2e50*/  FMUL R7, R86, -1.4426950216293334961 ;  /* 0xbfb8aa3b56077820 */ /* 0x000fe20000400000 */
[----:B------:R-:W2:Y:S01]  /*2e60*/  MUFU.RCP R79, R79 ;  /* 0x0000004f004f7308 */ /* 0x000ea20000001000 */
[----:B-1----:R-:W-:-:S07]  /*2e70*/  FADD R18, R18, 1 ;  /* 0x3f80000012127421 */ /* 0x002fce0000000000 */
[----:B------:R-:W1:Y:S08]  /*2e80*/  MUFU.RCP R40, R40 ;  /* 0x0000002800287308 */ /* 0x000e700000001000 */
[----:B------:R3:W4:Y:S01]  /*2e90*/  MUFU.RCP R85, R89 ;  /* 0x0000005900557308 */ /* 0x0007220000001000 */
[----:B--2---:R-:W-:-:S04]  /*2ea0*/  FMUL R88, R49, R79 ;  /* 0x0000004f31587220 */ /* 0x004fc80000400000 */
[----:B------:R-:W-:Y:S01]  /*2eb0*/  FMUL R79, R17, R88 ;  /* 0x00000058114f7220 */ /* 0x000fe20000400000 */
[----:B------:R-:W-:Y:S01]  /*2ec0*/  FADD R17, R90, 1 ;  /* 0x3f8000005a117421 */ /* 0x000fe20000000000 */
[----:B------:R-:W-:Y:S01]  /*2ed0*/  FMUL R90, R66, UR35 ;  /* 0x00000023425a7c20 */ /* 0x000fe20008400000 */
[----:B------:R-:W2:Y:S01]  /*2ee0*/  MUFU.RCP R16, R16 ;  /* 0x0000001000107308 */ /* 0x000ea20000001000 */
[----:B-1----:R-:W-:-:S04]  /*2ef0*/  FMUL R40, R45, R40 ;  /* 0x000000282d287220 */ /* 0x002fc80000400000 */
[----:B------:R-:W-:Y:S01]  /*2f00*/  FMUL R41, R13, R40 ;  /* 0x000000280d297220 */ /* 0x000fe20000400000 */
[----:B------:R-:W-:Y:S02]  /*2f10*/  FMUL R13, R83, -1.4426950216293334961 ;  /* 0xbfb8aa3b530d7820 */ /* 0x000fe40000400000 */
[----:B------:R-:W1:Y:S01]  /*2f20*/  MUFU.RCP R17, R17 ;  /* 0x0000001100117308 */ /* 0x000e620000001000 */
[----:B---3--:R-:W-:Y:S01]  /*2f30*/  FADD R89, R15, 1 ;  /* 0x3f8000000f597421 */ /* 0x008fe20000000000 */
[----:B----4-:R-:W-:Y:S01]  /*2f40*/  FMUL R85, R50, R85 ;  /* 0x0000005532557220 */ /* 0x010fe20000400000 */
[----:B------:R-:W-:Y:S02]  /*2f50*/  F2FP.BF16.F32.PACK_AB R24, R41, R26 ;  /* 0x0000001a2918723e */ /* 0x000fe400000010ff */
[----:B------:R-:W-:Y:S01]  /*2f60*/  F2FP.BF16.F32.PACK_AB R26, R79, R60 ;  /* 0x0000003c4f1a723e */ /* 0x000fe200000010ff */
[----:B------:R-:W-:Y:S01]  /*2f70*/  FMUL R80, R80, R85 ;  /* 0x0000005550507220 */ /* 0x000fe20000400000 */
[----:B------:R-:W-:Y:S01]  /*2f80*/  FMUL R85, R63, UR35 ;  /* 0x000000233f557c20 */ /* 0x000fe20008400000 */
[----:B------:R-:W3:Y:S01]  /*2f90*/  MUFU.EX2 R81, R81 ;  /* 0x0000005100517308 */ /* 0x000ee20000000800 */
[----:B--2---:R-:W-:-:S02]  /*2fa0*/  FMUL R88, R51, R16 ;  /* 0x0000001033587220 */ /* 0x004fc40000400000 */
[----:B------:R-:W-:Y:S02]  /*2fb0*/  FMUL R15, R85, -1.4426950216293334961 ;  /* 0xbfb8aa3b550f7820 */ /* 0x000fe40000400000 */
[----:B------:R-:W-:Y:S01]  /*2fc0*/  FMUL R63, R19, R88 ;  /* 0x00000058133f7220 */ /* 0x000fe20000400000 */
[----:B------:R-:W-:Y:S02]  /*2fd0*/  FMUL R88, R62, UR35 ;  /* 0x000000233e587c20 */ /* 0x000fe40008400000 */
[----:B------:R-:W2:Y:S01]  /*2fe0*/  MUFU.RCP R93, R93 ;  /* 0x0000005d005d7308 */ /* 0x000ea20000001000 */
[----:B-1----:R-:W-:Y:S01]  /*2ff0*/  FMUL R17, R38, R17 ;  /* 0x0000001126117220 */ /* 0x002fe20000400000 */
[----:B------:R-:W-:-:S03]  /*3000*/  FMUL R16, R88, -1.4426950216293334961 ;  /* 0xbfb8aa3b58107820 */ /* 0x000fc60000400000 */
[----:B------:R-:W-:Y:S01]  /*3010*/  FMUL R66, R75, R17 ;  /* 0x000000114b427220 */ /* 0x000fe20000400000 */
[----:B------:R-:W-:Y:S02]  /*3020*/  FMUL R17, R90, -1.4426950216293334961 ;  /* 0xbfb8aa3b5a117820 */ /* 0x000fe40000400000 */
[----:B------:R-:W1:Y:S01]  /*3030*/  MUFU.EX2 R12, R12 ;  /* 0x0000000c000c7308 */ /* 0x000e620000000800 */
[----:B---3--:R-:W-:-:S07]  /*3040*/  FADD R75, R81, 1 ;  /* 0x3f800000514b7421 */ /* 0x008fce0000000000 */
[----:B------:R-:W3:Y:S01]  /*3050*/  MUFU.RCP R18, R18 ;  /* 0x0000001200127308 */ /* 0x000ee20000001000 */
[----:B--2---:R-:W-:-:S04]  /*3060*/  FMUL R93, R46, R93 ;  /* 0x0000005d2e5d7220 */ /* 0x004fc80000400000 */
[----:B------:R-:W-:Y:S01]  /*3070*/  FMUL R40, R14, R93 ;  /* 0x0000005d0e287220 */ /* 0x000fe20000400000 */
[----:B------:R-:W-:Y:S02]  /*3080*/  FMUL R14, R58, -1.4426950216293334961 ;  /* 0xbfb8aa3b3a0e7820 */ /* 0x000fe40000400000 */
[----:B------:R-:W2:Y:S01]  /*3090*/  MUFU.EX2 R4, R4 ;  /* 0x0000000400047308 */ /* 0x000ea20000000800 */
[----:B-1----:R-:W-:Y:S01]  /*30a0*/  FADD R81, R12, 1 ;  /* 0x3f8000000c517421 */ /* 0x002fe20000000000 */
[----:B------:R-:W-:-:S06]  /*30b0*/  F2FP.BF16.F32.PACK_AB R25, R59, R40 ;  /* 0x000000283b19723e */ /* 0x000fcc00000010ff */
[----:B------:R-:W1:Y:S01]  /*30c0*/  MUFU.RCP R89, R89 ;  /* 0x0000005900597308 */ /* 0x000e620000001000 */
[----:B---3--:R-:W-:-:S04]  /*30d0*/  FMUL R19, R5, R18 ;  /* 0x0000001205137220 */ /* 0x008fc80000400000 */
[----:B------:R-:W-:Y:S01]  /*30e0*/  FMUL R62, R8, R19 ;  /* 0x00000013083e7220 */ /* 0x000fe20000400000 */
[----:B------:R-:W-:Y:S02]  /*30f0*/  FMUL R8, R87, -1.4426950216293334961 ;  /* 0xbfb8aa3b57087820 */ /* 0x000fe40000400000 */
[----:B------:R-:W3:Y:S01]  /*3100*/  MUFU.EX2 R84, R84 ;  /* 0x0000005400547308 */ /* 0x000ee20000000800 */
[----:B--2---:R-:W-:-:S07]  /*3110*/  FADD R4, R4, 1 ;  /* 0x3f80000004047421 */ /* 0x004fce0000000000 */
[----:B------:R-:W2:Y:S01]  /*3120*/  MUFU.EX2 R91, R91 ;  /* 0x0000005b005b7308 */ /* 0x000ea20000000800 */
[C---:B-1----:R-:W-:Y:S01]  /*3130*/  FMUL R18, R6.reuse, R89 ;  /* 0x0000005906127220 */ /* 0x042fe20000400000 */
[----:B------:R-:W-:Y:S02]  /*3140*/  F2FP.BF16.F32.PACK_AB R6, R6, R5 ;  /* 0x000000050606723e */ /* 0x000fe400000010ff */
[----:B------:R-:W-:Y:S01]  /*3150*/  F2FP.BF16.F32.PACK_AB R5, R39, R38 ;  /* 0x000000262705723e */ /* 0x000fe200000010ff */
[----:B------:R-:W-:Y:S01]  /*3160*/  FMUL R65, R9, R18 ;  /* 0x0000001209417220 */ /* 0x000fe20000400000 */
[----:B------:R-:W-:Y:S01]  /*3170*/  FMUL R18, R64, -1.4426950216293334961 ;  /* 0xbfb8aa3b40127820 */ /* 0x000fe20000400000 */
[----:B------:R-:W-:Y:S01]  /*3180*/  FMUL R9, R67, -1.4426950216293334961 ;  /* 0xbfb8aa3b43097820 */ /* 0x000fe20000400000 */
[----:B------:R-:W1:Y:S01]  /*3190*/  MUFU.EX2 R13, R13 ;  /* 0x0000000d000d7308 */ /* 0x000e620000000800 */
[----:B---3--:R-:W-:Y:S01]  /*31a0*/  FADD R89, R84, 1 ;  /* 0x3f80000054597421 */ /* 0x008fe20000000000 */
[----:B------:R-:W-:-:S06]  /*31b0*/  F2FP.BF16.F32.PACK_AB R62, R65, R62 ;  /* 0x0000003e413e723e */ /* 0x000fcc00000010ff */
[----:B------:R-:W3:Y:S01]  /*31c0*/  MUFU.RCP R75, R75 ;  /* 0x0000004b004b7308 */ /* 0x000ee20000001000 */
[----:B--2---:R-:W-:-:S07]  /*31d0*/  FADD R84, R91, 1 ;  /* 0x3f8000005b547421 */ /* 0x004fce0000000000 */
[----:B------:R-:W2:Y:S01]  /*31e0*/  MUFU.RCP R81, R81 ;  /* 0x0000005100517308 */ /* 0x000ea20000001000 */
[----:B-1----:R-:W-:-:S07]  /*31f0*/  FADD R12, R13, 1 ;  /* 0x3f8000000d0c7421 */ /* 0x002fce0000000000 */
[----:B------:R-:W1:Y:S01]  /*3200*/  MUFU.EX2 R7, R7 ;  /* 0x0000000700077308 */ /* 0x000e620000000800 */
[----:B---3--:R-:W-:-:S04]  /*3210*/  FMUL R75, R39, R75 ;  /* 0x0000004b274b7220 */ /* 0x008fc80000400000 */
[----:B------:R-:W-:-:S03]  /*3220*/  FMUL R75, R74, R75 ;  /* 0x0000004b4a4b7220 */ /* 0x000fc60000400000 */
[----:B------:R-:W3:Y:S01]  /*3230*/  MUFU.RCP R4, R4 ;  /* 0x0000000400047308 */ /* 0x000ee20000001000 */
[----:B--2---:R-:W-:-:S04]  /*3240*/  FMUL R81, R42, R81 ;  /* 0x000000512a517220 */ /* 0x004fc80000400000 */
[----:B------:R-:W-:-:S03]  /*3250*/  FMUL R78, R78, R81 ;  /* 0x000000514e4e7220 */ /* 0x000fc60000400000 */
[----:B------:R-:W2:Y:S01]  /*3260*/  MUFU.RCP R89, R89 ;  /* 0x0000005900597308 */ /* 0x000ea20000001000 */
[----:B-1----:R-:W-:-:S07]  /*3270*/  FADD R7, R7, 1 ;  /* 0x3f80000007077421 */ /* 0x002fce0000000000 */
[----:B------:R-:W1:Y:S01]  /*3280*/  MUFU.EX2 R14, R14 ;  /* 0x0000000e000e7308 */ /* 0x000e620000000800 */
[----:B---3--:R-:W-:-:S04]  /*3290*/  FMUL R4, R43, R4 ;  /* 0x000000042b047220 */ /* 0x008fc80000400000 */
[----:B------:R-:W-:-:S03]  /*32a0*/  FMUL R81, R11, R4 ;  /* 0x000000040b517220 */ /* 0x000fc60000400000 */
[----:B------:R-:W3:Y:S01]  /*32b0*/  MUFU.EX2 R92, R92 ;  /* 0x0000005c005c7308 */ /* 0x000ee20000000800 */
[----:B--2---:R-:W-:-:S04]  /*32c0*/  FMUL R74, R36, R89 ;  /* 0x00000059244a7220 */ /* 0x004fc80000400000 */
[----:B------:R-:W-:-:S03]  /*32d0*/  FMUL R74, R77, R74 ;  /* 0x0000004a4d4a7220 */ /* 0x000fc60000400000 */
[----:B------:R-:W2:Y:S01]  /*32e0*/  MUFU.EX2 R8, R8 ;  /* 0x0000000800087308 */ /* 0x000ea20000000800 */
[----:B-1----:R-:W-:-:S07]  /*32f0*/  FADD R19, R14, 1 ;  /* 0x3f8000000e137421 */ /* 0x002fce0000000000 */
[----:B------:R-:W1:Y:S01]  /*3300*/  MUFU.RCP R84, R84 ;  /* 0x0000005400547308 */ /* 0x000e620000001000 */
[----:B---3--:R-:W-:-:S07]  /*3310*/  FADD R14, R92, 1 ;  /* 0x3f8000005c0e7421 */ /* 0x008fce0000000000 */
[----:B------:R-:W3:Y:S01]  /*3320*/  MUFU.EX2 R15, R15 ;  /* 0x0000000f000f7308 */ /* 0x000ee20000000800 */
[----:B--2---:R-:W-:Y:S01]  /*3330*/  FADD R4, R8, 1 ;  /* 0x3f80000008047421 */ /* 0x004fe20000000000 */
[----:B------:R-:W-:Y:S01]  /*3340*/  FMUL R8, R30, UR35 ;  /* 0x000000231e087c20 */ /* 0x000fe20008400000 */
[----:B------:R-:W-:-:S05]  /*3350*/  FMUL R30, R34, UR35 ;  /* 0x00000023221e7c20 */ /* 0x000fca0008400000 */
[----:B------:R-:W2:Y:S01]  /*3360*/  MUFU.EX2 R16, R16 ;  /* 0x0000001000107308 */ /* 0x000ea20000000800 */
[----:B-1----:R-:W-:-:S04]  /*3370*/  FMUL R77, R37, R84 ;  /* 0x00000054254d7220 */ /* 0x002fc80000400000 */
[----:B------:R-:W-:-:S03]  /*3380*/  FMUL R77, R76, R77 ;  /* 0x0000004d4c4d7220 */ /* 0x000fc60000400000 */
[----:B------:R-:W1:Y:S01]  /*3390*/  MUFU.RCP R12, R12 ;  /* 0x0000000c000c7308 */ /* 0x000e620000001000 */
[----:B---3--:R-:W-:Y:S01]  /*33a0*/  FADD R15, R15, 1 ;  /* 0x3f8000000f0f7421 */ /* 0x008fe20000000000 */
[----:B------:R-:W-:-:S06]  /*33b0*/  F2FP.BF16.F32.PACK_AB R60, R77, R74 ;  /* 0x0000004a4d3c723e */ /* 0x000fcc00000010ff */
[----:B------:R-:W3:Y:S01]  /*33c0*/  MUFU.EX2 R18, R18 ;  /* 0x0000001200127308 */ /* 0x000ee20000000800 */
[----:B--2---:R-:W-:-:S07]  /*33d0*/  FADD R91, R16, 1 ;  /* 0x3f800000105b7421 */ /* 0x004fce0000000000 */
[----:B------:R-:W2:Y:S01]  /*33e0*/  MUFU.EX2 R9, R9 ;  /* 0x0000000900097308 */ /* 0x000ea20000000800 */
[----:B-1----:R-:W-:-:S04]  /*33f0*/  FMUL R12, R83, R12 ;  /* 0x0000000c530c7220 */ /* 0x002fc80000400000 */
[----:B------:R-:W-:Y:S01]  /*3400*/  FMUL R76, R27, R12 ;  /* 0x0000000c1b4c7220 */ /* 0x000fe20000400000 */
[----:B------:R-:W-:Y:S02]  /*3410*/  MOV R27, UR8 ;  /* 0x00000008001b7c02 */ /* 0x000fe40008000f00 */
[----:B------:R-:W1:Y:S01]  /*3420*/  MUFU.EX2 R17, R17 ;  /* 0x0000001100117308 */ /* 0x000e620000000800 */
[----:B---3--:R-:W-:Y:S01]  /*3430*/  FADD R13, R18, 1 ;  /* 0x3f800000120d7421 */ /* 0x008fe20000000000 */
[----:B------:R-:W-:Y:S01]  /*3440*/  FMUL R18, R33, UR35 ;  /* 0x0000002321127c20 */ /* 0x000fe20008400000 */
[----:B------:R-:W-:Y:S01]  /*3450*/  FMUL R33, R32, UR35 ;  /* 0x0000002320217c20 */ /* 0x000fe20008400000 */
[C---:B------:R-:W-:Y:S02]  /*3460*/  LEA R38, R27.reuse, R2, 0xd ;  /* 0x000000021b267211 */ /* 0x040fe400078e68ff */
[----:B------:R-:W-:Y:S02]  /*3470*/  LEA R39, R27, R69, 0xd ;  /* 0x000000451b277211 */ /* 0x000fe400078e68ff */
[----:B------:R-:W3:Y:S01]  /*3480*/  MUFU.RCP R7, R7 ;  /* 0x0000000700077308 */ /* 0x000ee20000001000 */
[----:B--2---:R-:W-:Y:S01]  /*3490*/  FADD R12, R9, 1 ;  /* 0x3f800000090c7421 */ /* 0x004fe20000000000 */
[----:B------:R-:W-:-:S06]  /*34a0*/  FMUL R9, R35, UR35 ;  /* 0x0000002323097c20 */ /* 0x000fcc0008400000 */
[----:B------:R-:W2:Y:S01]  /*34b0*/  MUFU.RCP R14, R14 ;  /* 0x0000000e000e7308 */ /* 0x000ea20000001000 */
[----:B-1----:R-:W-:Y:S01]  /*34c0*/  FADD R11, R17, 1 ;  /* 0x3f800000110b7421 */ /* 0x002fe20000000000 */
[----:B------:R-:W-:-:S06]  /*34d0*/  FMUL R17, R31, UR35 ;  /* 0x000000231f117c20 */ /* 0x000fcc0008400000 */
[----:B------:R-:W1:Y:S01]  /*34e0*/  MUFU.RCP R19, R19 ;  /* 0x0000001300137308 */ /* 0x000e620000001000 */
[----:B---3--:R-:W-:-:S04]  /*34f0*/  FMUL R7, R86, R7 ;  /* 0x0000000756077220 */ /* 0x008fc80000400000 */
[----:B------:R-:W-:-:S03]  /*3500*/  FMUL R35, R28, R7 ;  /* 0x000000071c237220 */ /* 0x000fc60000400000 */
[----:B------:R-:W3:Y:S01]  /*3510*/  MUFU.RCP R16, R15 ;  /* 0x0000000f00107308 */ /* 0x000ee20000001000 */
[----:B--2---:R-:W-:-:S04]  /*3520*/  FMUL R34, R61, R14 ;  /* 0x0000000e3d227220 */ /* 0x004fc80000400000 */
[----:B------:R-:W-:-:S03]  /*3530*/  FMUL R34, R29, R34 ;  /* 0x000000221d227220 */ /* 0x000fc60000400000 */
[----:B------:R-:W2:Y:S01]  /*3540*/  MUFU.RCP R4, R4 ;  /* 0x0000000400047308 */ /* 0x000ea20000001000 */
[----:B-1----:R-:W-:-:S04]  /*3550*/  FMUL R19, R58, R19 ;  /* 0x000000133a137220 */ /* 0x002fc80000400000 */
[----:B------:R-:W-:Y:S01]  /*3560*/  FMUL R89, R82, R19 ;  /* 0x0000001352597220 */ /* 0x000fe20000400000 */
[----:B------:R-:W-:Y:S02]  /*3570*/  F2FP.BF16.F32.PACK_AB R19, R9, R30 ;  /* 0x0000001e0913723e */ /* 0x000fe400000010ff */
[----:B------:R-:W1:Y:S01]  /*3580*/  MUFU.RCP R91, R91 ;  /* 0x0000005b005b7308 */ /* 0x000e620000001000 */
[----:B---3--:R-:W-:Y:S01]  /*3590*/  FMUL R14, R85, R16 ;  /* 0x00000010550e7220 */ /* 0x008fe20000400000 */
[----:B------:R-:W-:Y:S02]  /*35a0*/  F2FP.BF16.F32.PACK_AB R16, R29, R28 ;  /* 0x0000001c1d10723e */ /* 0x000fe400000010ff */
[----:B------:R-:W-:Y:S01]  /*35b0*/  F2FP.BF16.F32.PACK_AB R15, R83, R58 ;  /* 0x0000003a530f723e */ /* 0x000fe200000010ff */
[C---:B------:R-:W-:Y:S01]  /*35c0*/  FMUL R31, R17.reuse, R14 ;  /* 0x0000000e111f7220 */ /* 0x040fe20000400000 */
[----:B------:R-:W-:Y:S02]  /*35d0*/  F2FP.BF16.F32.PACK_AB R17, R17, R8 ;  /* 0x000000081111723e */ /* 0x000fe400000010ff */
[----:B------:R-:W3:Y:S01]  /*35e0*/  MUFU.RCP R13, R13 ;  /* 0x0000000d000d7308 */ /* 0x000ee20000001000 */
[----:B--2---:R-:W-:Y:S01]  /*35f0*/  FMUL R7, R87, R4 ;  /* 0x0000000457077220 */ /* 0x004fe20000400000 */
[----:B------:R-:W-:-:S02]  /*3600*/  LEA R4, R10, R69, 0xd ;  /* 0x000000450a047211 */ /* 0x000fc400078e68ff */
[----:B------:R-:W-:Y:S01]  /*3610*/  F2FP.BF16.F32.PACK_AB R10, R49, R48 ;  /* 0x00000030310a723e */ /* 0x000fe200000010ff */
[C---:B------:R-:W-:Y:S01]  /*3620*/  FMUL R28, R18.reuse, R7 ;  /* 0x00000007121c7220 */ /* 0x040fe20000400000 */
[----:B------:R-:W-:Y:S02]  /*3630*/  F2FP.BF16.F32.PACK_AB R18, R18, R33 ;  /* 0x000000211212723e */ /* 0x000fe400000010ff */
[----:B------:R-:W2:Y:S01]  /*3640*/  MUFU.RCP R11, R11 ;  /* 0x0000000b000b7308 */ /* 0x000ea20000001000 */
[----:B-1----:R-:W-:Y:S01]  /*3650*/  FMUL R91, R88, R91 ;  /* 0x0000005b585b7220 */ /* 0x002fe20000400000 */
[----:B------:R-:W-:Y:S01]  /*3660*/  F2FP.BF16.F32.PACK_AB R7, R43, R42 ;  /* 0x0000002a2b07723e */ /* 0x000fe200000010ff */
[----:B------:R1:W-:Y:S01]  /*3670*/  STS.128 [R4], R16 ;  /* 0x0000001004007388 */ /* 0x0003e20000000c00 */
[----:B------:R-:W-:Y:S01]  /*3680*/  F2FP.BF16.F32.PACK_AB R14, R57, R56 ;  /* 0x00000038390e723e */ /* 0x000fe200000010ff */
[----:B------:R-:W-:Y:S01]  /*3690*/  FMUL R32, R8, R91 ;  /* 0x0000005b08207220 */ /* 0x000fe20000400000 */
[----:B------:R-:W-:-:S02]  /*36a0*/  F2FP.BF16.F32.PACK_AB R23, R76, R89 ;  /* 0x000000594c17723e */ /* 0x000fc400000010ff */
[----:B------:R-:W4:Y:S01]  /*36b0*/  MUFU.RCP R12, R12 ;  /* 0x0000000c000c7308 */ /* 0x000f220000001000 */
[----:B---3--:R-:W-:Y:S01]  /*36c0*/  FMUL R8, R64, R13 ;  /* 0x0000000d40087220 */ /* 0x008fe20000400000 */
[----:B------:R-:W-:-:S03]  /*36d0*/  F2FP.BF16.F32.PACK_AB R13, R55, R54 ;  /* 0x00000036370d723e */ /* 0x000fc600000010ff */
[----:B------:R-:W-:Y:S01]  /*36e0*/  FMUL R33, R33, R8 ;  /* 0x0000000821217220 */ /* 0x000fe20000400000 */
[----:B------:R-:W-:Y:S01]  /*36f0*/  F2FP.BF16.F32.PACK_AB R8, R45, R44 ;  /* 0x0000002c2d08723e */ /* 0x000fe200000010ff */
[----:B--2---:R-:W-:-:S04]  /*3700*/  FMUL R11, R90, R11 ;  /* 0x0000000b5a0b7220 */ /* 0x004fc80000400000 */
[----:B------:R-:W-:Y:S01]  /*3710*/  FMUL R30, R30, R11 ;  /* 0x0000000b1e1e7220 */ /* 0x000fe20000400000 */
[----:B------:R-:W-:Y:S01]  /*3720*/  F2FP.BF16.F32.PACK_AB R11, R51, R50 ;  /* 0x00000032330b723e */ /* 0x000fe200000010ff */
[----:B----4-:R-:W-:-:S04]  /*3730*/  FMUL R12, R67, R12 ;  /* 0x0000000c430c7220 */ /* 0x010fc80000400000 */
[----:B------:R-:W-:Y:S01]  /*3740*/  FMUL R29, R9, R12 ;  /* 0x0000000c091d7220 */ /* 0x000fe20000400000 */
[----:B------:R-:W-:Y:S02]  /*3750*/  F2FP.BF16.F32.PACK_AB R9, R47, R46 ;  /* 0x0000002e2f09723e */ /* 0x000fe400000010ff */
[----:B------:R-:W-:Y:S02]  /*3760*/  F2FP.BF16.F32.PACK_AB R12, R53, R52 ;  /* 0x00000034350c723e */ /* 0x000fe400000010ff */
[----:B-1----:R-:W-:Y:S02]  /*3770*/  F2FP.BF16.F32.PACK_AB R4, R37, R36 ;  /* 0x000000242504723e */ /* 0x002fe400000010ff */
[C---:B------:R-:W-:Y:S02]  /*3780*/  LEA R37, R27.reuse, R3, 0xd ;  /* 0x000000031b257211 */ /* 0x040fe400078e68ff */
[----:B------:R-:W-:Y:S01]  /*3790*/  LEA R36, R27, R68, 0xd ;  /* 0x000000441b247211 */ /* 0x000fe200078e68ff */
[----:B------:R1:W-:Y:S01]  /*37a0*/  STS.128 [R38], R4 ;  /* 0x0000000426007388 */ /* 0x0003e20000000c00 */
[----:B------:R-:W-:-:S02]  /*37b0*/  F2FP.BF16.F32.PACK_AB R16, R61, R86 ;  /* 0x000000563d10723e */ /* 0x000fc400000010ff */
[----:B------:R-:W-:Y:S01]  /*37c0*/  F2FP.BF16.F32.PACK_AB R17, R85, R88 ;  /* 0x000000585511723e */ /* 0x000fe200000010ff */
[----:B------:R2:W-:Y:S01]  /*37d0*/  STS.128 [R37], R8 ;  /* 0x0000000825007388 */ /* 0x0005e20000000c00 */
[----:B------:R-:W-:Y:S02]  /*37e0*/  F2FP.BF16.F32.PACK_AB R18, R87, R64 ;  /* 0x000000405712723e */ /* 0x000fe400000010ff */
[----:B------:R-:W-:Y:S01]  /*37f0*/  F2FP.BF16.F32.PACK_AB R19, R67, R90 ;  /* 0x0000005a4313723e */ /* 0x000fe200000010ff */
[----:B------:R3:W-:Y:S01]  /*3800*/  STS.128 [R36], R12 ;  /* 0x0000000c24007388 */ /* 0x0007e20000000c00 */
[----:B------:R-:W-:Y:S02]  /*3810*/  F2FP.BF16.F32.PACK_AB R27, R63, R80 ;  /* 0x000000503f1b723e */ /* 0x000fe400000010ff */
[----:B------:R-:W-:Y:S01]  /*3820*/  F2FP.BF16.F32.PACK_AB R61, R75, R66 ;  /* 0x000000424b3d723e */ /* 0x000fe200000010ff */
[----:B------:R3:W-:Y:S01]  /*3830*/  STS.128 [R39], R16 ;  /* 0x0000001027007388 */ /* 0x0007e20000000c00 */
[----:B------:R-:W-:-:S02]  /*3840*/  F2FP.BF16.F32.PACK_AB R63, R81, R78 ;  /* 0x0000004e513f723e */ /* 0x000fc400000010ff */
[----:B-1----:R-:W-:Y:S02]  /*3850*/  F2FP.BF16.F32.PACK_AB R4, R34, R35 ;  /* 0x000000232204723e */ /* 0x002fe400000010ff */
[----:B------:R-:W-:Y:S02]  /*3860*/  F2FP.BF16.F32.PACK_AB R5, R31, R32 ;  /* 0x000000201f05723e */ /* 0x000fe400000010ff */
[----:B--2---:R-:W-:Y:S02]  /*3870*/  MOV R8, UR4 ;  /* 0x0000000400087c02 */ /* 0x004fe40008000f00 */
[----:B------:R-:W-:Y:S02]  /*3880*/  F2FP.BF16.F32.PACK_AB R6, R28, R33 ;  /* 0x000000211c06723e */ /* 0x000fe400000010ff */
[C---:B------:R-:W-:Y:S02]  /*3890*/  LEA R10, R8.reuse, R70, 0xd ;  /* 0x00000046080a7211 */ /* 0x040fe400078e68ff */
[----:B------:R-:W-:-:S02]  /*38a0*/  LEA R9, R8, R71, 0xd ;  /* 0x0000004708097211 */ /* 0x000fc400078e68ff */
[C---:B------:R-:W-:Y:S01]  /*38b0*/  LEA R11, R8.reuse, R72, 0xd ;  /* 0x00000048080b7211 */ /* 0x040fe200078e68ff */
[----:B------:R3:W-:Y:S01]  /*38c0*/  STS.128 [R10], R60 ;  /* 0x0000003c0a007388 */ /* 0x0007e20000000c00 */
[----:B------:R-:W-:Y:S02]  /*38d0*/  F2FP.BF16.F32.PACK_AB R7, R29, R30 ;  /* 0x0000001e1d07723e */ /* 0x000fe400000010ff */
[----:B------:R-:W-:Y:S01]  /*38e0*/  LEA R8, R8, R73, 0xd ;  /* 0x0000004908087211 */ /* 0x000fe200078e68ff */
[----:B------:R3:W-:Y:S04]  /*38f0*/  STS.128 [R9], R24 ;  /* 0x0000001809007388 */ /* 0x0007e80000000c00 */
[----:B------:R3:W-:Y:S04]  /*3900*/  STS.128 [R11], R20 ;  /* 0x000000140b007388 */ /* 0x0007e80000000c00 */
[----:B------:R3:W-:Y:S01]  /*3910*/  STS.128 [R8], R4 ;  /* 0x0000000408007388 */ /* 0x0007e20000000c00 */
[----:B------:R1:W-:Y:S06]  /*3920*/  MEMBAR.ALL.CTA ;  /* 0x0000000000007992 */ /* 0x0003ec0000008000 */
[----:B-1----:R-:W1:Y:S02]  /*3930*/  FENCE.VIEW.ASYNC.S ;  /* 0x00000000000073c6 */ /* 0x002e640000000000 */
[----:B-1----:R-:W-:Y:S06]  /*3940*/  BAR.SYNC.DEFER_BLOCKING 0x1, 0x80 ;  /* 0x0042000000007b1d */ /* 0x002fec0000010000 */
[----:B------:R-:W-:Y:S05]  /*3950*/  BRA.U UP0, `(.L_x_37) ;  /* 0x0000000100507547 */ /* 0x000fea000b800000 */
[----:B------:R-:W-:Y:S02]  /*3960*/  USHF.L.U32 UR12, UR12, 0xc, URZ ;  /* 0x0000000c0c0c7899 */ /* 0x000fe400080006ff */
[----:B------:R-:W-:Y:S02]  /*3970*/  USHF.L.U32 UR8, UR8, 0xc, URZ ;  /* 0x0000000c08087899 */ /* 0x000fe400080006ff */
[----:B------:R-:W-:Y:S02]  /*3980*/  USHF.L.U32 UR4, UR4, 0xc, URZ ;  /* 0x0000000c04047899 */ /* 0x000fe400080006ff */
[----:B------:R-:W-:Y:S02]  /*3990*/  UIADD3 UR12, UPT, UPT, UR12, UR12, URZ ;  /* 0x0000000c0c0c7290 */ /* 0x000fe4000fffe0ff */
[----:B------:R-:W-:Y:S02]  /*39a0*/  ULEA UR13, UR34, UR13, 0x7 ;  /* 0x0000000d220d7291 */ /* 0x000fe4000f8e38ff */
[----:B------:R-:W-:-:S02]  /*39b0*/  UIADD3 UR8, UPT, UPT, UR8, UR8, URZ ;  /* 0x0000000808087290 */ /* 0x000fc4000fffe0ff */
[----:B------:R-:W-:Y:S02]  /*39c0*/  ULEA UR5, UR34, UR5, 0x2 ;  /* 0x0000000522057291 */ /* 0x000fe4000f8e10ff */
[----:B------:R-:W-:Y:S02]  /*39d0*/  UIADD3 UR4, UPT, UPT, UR32, UR4, UR4 ;  /* 0x0000000420047290 */ /* 0x000fe4000fffe004 */
[----:B------:R-:W-:Y:S02]  /*39e0*/  UIADD3 UR12, UPT, UPT, UR12, 0x400, UR32 ;  /* 0x000004000c0c7890 */ /* 0x000fe4000fffe020 */
[----:B------:R-:W-:Y:S02]  /*39f0*/  UIADD3 UR9, UPT, UPT, UR13, 0x20, URZ ;  /* 0x000000200d097890 */ /* 0x000fe4000fffe0ff */
[----:B------:R-:W-:Y:S02]  /*3a00*/  UIADD3 UR8, UPT, UPT, UR8, 0x400, UR32 ;  /* 0x0000040008087890 */ /* 0x000fe4000fffe020 */
[----:B------:R-:W-:-:S02]  /*3a10*/  USHF.L.U32 UR5, UR5, 0x4, URZ ;  /* 0x0000000405057899 */ /* 0x000fc400080006ff */
[----:B------:R-:W-:Y:S01]  /*3a20*/  UIADD3 UR4, UPT, UPT, UR4, 0x8400, URZ ;  /* 0x0000840004047890 */ /* 0x000fe2000fffe0ff */
[----:B------:R1:W-:Y:S01]  /*3a30*/  UTMASTG.2D [UR12], [UR38], desc[URZ] ;  /* 0x0000ff0c260073b5 */ /* 0x0003e20008009000 */
[----:B------:R-:W-:Y:S01]  /*3a40*/  UMOV UR10, UR14 ;  /* 0x0000000e000a7c82 */ /* 0x000fe20008000000 */
[----:B------:R-:W-:Y:S02]  /*3a50*/  UMOV UR6, UR14 ;  /* 0x0000000e00067c82 */ /* 0x000fe40008000000 */
[----:B------:R1:W-:Y:S04]  /*3a60*/  UTMASTG.2D [UR8], [UR38], desc[URZ] ;  /* 0x0000ff08260073b5 */ /* 0x0003e80008009000 */
[----:B------:R1:W-:Y:S01]  /*3a70*/  UTMASTG.2D [UR4], [UR36], desc[URZ] ;  /* 0x0000ff04240073b5 */ /* 0x0003e20008009000 */
[----:B------:R0:W-:Y:S01]  /*3a80*/  UTMACMDFLUSH ;  /* 0x00000000000079b7 */ /* 0x0001e20000000000 */
[----:B-1----:R-:W-:-:S04]  /*3a90*/  DEPBAR.LE SB0, 0x3 ;  /* 0x000080c00000791a */ /* 0x002fc80000000000 */
.L_x_37:
[----:B------:R-:W-:Y:S01]  /*3aa0*/  BAR.SYNC.DEFER_BLOCKING 0x1, 0x80 ;  /* 0x0042000000007b1d */ /* 0x000fe20000010000 */
[----:B------:R-:W-:Y:S02]  /*3ab0*/  UPLOP3.LUT UP0, UPT, UPT, UPT, UP1, 0x80, 0x8 ;  /* 0x000000000008789c */ /* 0x000fe40003f0f010 */
[----:B------:R-:W-:-:S03]  /*3ac0*/  UPLOP3.LUT UP1, UPT, UPT, UPT, UPT, 0x40, 0x4 ;  /* 0x000000000004789c */ /* 0x000fc60003f2e870 */
[----:B------:R-:W-:-:S04]  /*3ad0*/  UMOV UR5, 0x2 ;  /* 0x0000000200057882 */ /* 0x000fc80000000000 */
[----:B------:R-:W-:Y:S05]  /*3ae0*/  BRA.U UP0, `(.L_x_38) ;  /* 0xffffffe900107547 */ /* 0x000fea000b83ffff */
[----:B------:R-:W1:Y:S01]  /*3af0*/  LDCU.64 UR4, c[0x0][0x5c0] ;  /* 0x0000b800ff0477ac */ /* 0x000e620008000a00 */
[----:B------:R-:W-:Y:S01]  /*3b00*/  ULEA.HI.SX32 UR28, UR27, UR28, 0x1e ;  /* 0x0000001c1b1c7291 */ /* 0x000fe2000f8ff2ff */
[----:B------:R-:W-:Y:S01]  /*3b10*/  ELECT P0, URZ, PT ;  /* 0x0000000000ff782f */ /* 0x000fe20003800000 */
[----:B------:R-:W-:Y:S02]  /*3b20*/  UIADD3 UR24, UPT, UPT, UR24, 0x1, URZ ;  /* 0x0000000118187890 */ /* 0x000fe4000fffe0ff */
[----:B------:R-:W-:Y:S02]  /*3b30*/  UIADD3 UR25, UPT, UPT, UR25, 0x1, URZ ;  /* 0x0000000119197890 */ /* 0x000fe4000fffe0ff */
[----:B------:R-:W-:-:S04]  /*3b40*/  UISETP.NE.AND UP0, UPT, UR24, 0x2, UPT ;  /* 0x000000021800788c */ /* 0x000fc8000bf05270 */
[----:B------:R-:W-:Y:S02]  /*3b50*/  USEL UR24, UR24, URZ, UP0 ;  /* 0x000000ff18187287 */ /* 0x000fe40008000000 */
[----:B-1----:R-:W-:Y:S02]  /*3b60*/  UIMAD.WIDE.U32 UR8, UR28, UR5, URZ ;  /* 0x000000051c0872a5 */ /* 0x002fe4000f8e00ff */
[----:B---3--:R-:W-:Y:S01]  /*3b70*/  @P0 IMAD.MOV.U32 R4, RZ, RZ, 0x1 ;  /* 0x00000001ff040424 */ /* 0x008fe200078e00ff */
[----:B------:R-:W1:Y:S03]  /*3b80*/  LDCU UR5, c[0x0][0x5d0] ;  /* 0x0000ba00ff0577ac */ /* 0x000e660008000800 */
[----:B------:R2:W-:Y:S01]  /*3b90*/  @P0 SYNCS.ARRIVE.TRANS64.ART0 RZ, [UR23+0x60], R4 ;  /* 0x00006004ffff09a7 */ /* 0x0005e20008500017 */
        /* <DEDUP_REMOVED lines=12> */
[----:B-1----:R-:W-:-:S07]  /*3c60*/  UIMAD.WIDE.U32 UR8, UR6, UR5, URZ ;  /* 0x00000005060872a5 */ /* 0x002fce000f8e00ff */
[----:B------:R-:W-:Y:S02]  /*3c70*/  UMOV UR5, UR9 ;  /* 0x0000000900057c82 */ /* 0x000fe40008000000 */
[----:B------:R-:W-:-:S04]  /*3c80*/  UIADD3 UR8, UPT, UPT, UR6, -UR5, URZ ;  /* 0x8000000506087290 */ /* 0x000fc8000fffe0ff */
[----:B------:R-:W-:-:S04]  /*3c90*/  USHF.R.U32.HI UR8, URZ, UR16, UR8 ;  /* 0x00000010ff087299 */ /* 0x000fc80008011608 */
[----:B------:R-:W-:Y:S01]  /*3ca0*/  UIADD3 UR8, UPT, UPT, UR5, UR8, URZ ;  /* 0x0000000805087290 */ /* 0x000fe2000fffe0ff */
[----:B------:R-:W1:Y:S03]  /*3cb0*/  LDCU UR5, c[0x0][0x5cc] ;  /* 0x0000b980ff0577ac */ /* 0x000e660008000800 */
[----:B------:R-:W-:-:S04]  /*3cc0*/  USHF.R.U32.HI UR8, URZ, UR15, UR8 ;  /* 0x0000000fff087299 */ /* 0x000fc80008011608 */
[----:B------:R-:W-:-:S04]  /*3cd0*/  UIADD3 UR8, UPT, UPT, -UR8, URZ, URZ ;  /* 0x000000ff08087290 */ /* 0x000fc8000fffe1ff */
[----:B------:R-:W-:Y:S02]  /*3ce0*/  UIMAD UR4, UR4, UR8, UR6 ;  /* 0x00000008040472a4 */ /* 0x000fe4000f8e0206 */
[----:B------:R-:W-:Y:S02]  /*3cf0*/  USEL UR8, URZ, 0x1, UP0 ;  /* 0x00000001ff087887 */ /* 0x000fe40008000000 */
[----:B------:R-:W-:Y:S02]  /*3d00*/  UISETP.GE.AND UP0, UPT, UR28, 0x100, UPT ;  /* 0x000001001c00788c */ /* 0x000fe4000bf06270 */
[----:B------:R-:W-:Y:S02]  /*3d10*/  UIADD3 UR6, UPT, UPT, -UR6, URZ, URZ ;  /* 0x000000ff06067290 */ /* 0x000fe4000fffe1ff */
[----:B------:R-:W-:Y:S02]  /*3d20*/  LOP3.LUT R0, R0, UR8, RZ, 0x3c, !PT ;  /* 0x0000000800007c12 */ /* 0x000fe4000f8e3cff */
[----:B-1----:R-:W-:-:S03]  /*3d30*/  UIMAD UR14, UR5, UR6, UR14 ;  /* 0x00000006050e72a4 */ /* 0x002fc6000f8e020e */
[----:B--2---:R-:W-:Y:S09]  /*3d40*/  BRA.U !UP0, `(.L_x_39) ;  /* 0xffffffe508307547 */ /* 0x004ff2000b83ffff */
.L_x_35:
[----:B------:R-:W-:-:S09]  /*3d50*/  UISETP.NE.AND UP0, UPT, UR21, URZ, UPT ;  /* 0x000000ff1500728c */ /* 0x000fd2000bf05270 */
[----:B------:R-:W-:Y:S05]  /*3d60*/  BRA.U UP0, `(.L_x_40) ;  /* 0x00000001001c7547 */ /* 0x000fea000b800000 */
[----:B------:R-:W1:Y:S01]  /*3d70*/  S2UR UR4, SR_CgaCtaId ;  /* 0x00000000000479c3 */ /* 0x000e620000008800 */
[----:B------:R-:W-:Y:S01]  /*3d80*/  ELECT P0, URZ, PT ;  /* 0x0000000000ff782f */ /* 0x000fe20003800000 */
[----:B------:R-:W-:Y:S01]  /*3d90*/  HFMA2 R0, -RZ, RZ, 0, 5.9604644775390625e-08 ;  /* 0x00000001ff007431 */ /* 0x000fe200000001ff */
[----:B------:R-:W-:-:S05]  /*3da0*/  UMOV UR5, 0x40 ;  /* 0x0000004000057882 */ /* 0x000fca0000000000 */
[----:B------:R-:W-:Y:S01]  /*3db0*/  UVIRTCOUNT.DEALLOC.SMPOOL 0x80 ;  /* 0x000000800000784c */ /* 0x000fe20000000000 */
[----:B-1----:R-:W-:-:S09]  /*3dc0*/  ULEA UR4, UR4, UR5, 0x18 ;  /* 0x0000000504047291 */ /* 0x002fd2000f8ec0ff */
[----:B------:R1:W-:Y:S03]  /*3dd0*/  @P0 STS.U8 [UR4], R0 ;  /* 0x00000000ff000988 */ /* 0x0003e60008000004 */
.L_x_40:
[----:B------:R-:W-:Y:S06]  /*3de0*/  BAR.SYNC.DEFER_BLOCKING 0x1, 0x80 ;  /* 0x0042000000007b1d */ /* 0x000fec0000010000 */
[----:B------:R-:W-:Y:S05]  /*3df0*/  BRA.U UP0, `(.L_x_41) ;  /* 0x0000000100a07547 */ /* 0x000fea000b800000 */
[----:B------:R-:W2:Y:S01]  /*3e00*/  S2UR UR4, SR_CgaCtaId ;  /* 0x00000000000479c3 */ /* 0x000ea20000008800 */
[----:B------:R-:W-:Y:S01]  /*3e10*/  NOP ;  /* 0x0000000000007918 */ /* 0x000fe20000000000 */
[----:B------:R-:W-:Y:S01]  /*3e20*/  UMOV UR5, 0x50 ;  /* 0x0000005000057882 */ /* 0x000fe20000000000 */
[----:B------:R-:W-:Y:S01]  /*3e30*/  ULOP3.LUT UR9, UR29, 0xffff, URZ, 0xc0, !UPT ;  /* 0x0000ffff1d097892 */ /* 0x000fe2000f8ec0ff */
[----:B------:R-:W-:-:S03]  /*3e40*/  UMOV UR6, 0xff ;  /* 0x000000ff00067882 */ /* 0x000fc60000000000 */
[----:B------:R-:W-:-:S04]  /*3e50*/  USHF.R.U32.HI UR9, URZ, 0x5, UR9 ;  /* 0x00000005ff097899 */ /* 0x000fc80008011609 */
[----:B------:R-:W-:Y:S02]  /*3e60*/  UIADD3 UR8, UPT, UPT, UR9, 0x10, URZ ;  /* 0x0000001009087890 */ /* 0x000fe4000fffe0ff */
[----:B------:R-:W-:Y:S02]  /*3e70*/  USHF.L.U32 UR6, UR6, UR9, URZ ;  /* 0x0000000906067299 */ /* 0x000fe400080006ff */
[----:B--2---:R-:W-:-:S03]  /*3e80*/  ULEA UR4, UR4, UR5, 0x18 ;  /* 0x0000000504047291 */ /* 0x004fc6000f8ec0ff */
[----:B------:R-:W-:Y:S02]  /*3e90*/  UMOV UR5, 0x1 ;  /* 0x0000000100057882 */ /* 0x000fe40000000000 */
[----:B------:R-:W-:-:S04]  /*3ea0*/  USHF.L.U32 UR8, UR5, UR8, URZ ;  /* 0x0000000805087299 */ /* 0x000fc800080006ff */
[----:B-1----:R-:W1:Y:S01]  /*3eb0*/  LDS R0, [UR4] ;  /* 0x00000004ff007984 */ /* 0x002e620008000800 */
[----:B------:R-:W-:-:S04]  /*3ec0*/  ULOP3.LUT UR8, UR8, UR6, URZ, 0xfc, !UPT ;  /* 0x0000000608087292 */ /* 0x000fc8000f8efcff */
[----:B------:R-:W-:Y:S01]  /*3ed0*/  ULOP3.LUT UR6, UR8, 0xffff, URZ, 0xc0, !UPT ;  /* 0x0000ffff08067892 */ /* 0x000fe2000f8ec0ff */
[----:B-1----:R-:W-:-:S13]  /*3ee0*/  R2UR UR7, R0 ;  /* 0x00000000000772ca */ /* 0x002fda00000e0000 */
[----:B------:R-:W-:-:S04]  /*3ef0*/  ULOP3.LUT UR5, UR8, 0xffff, UR7, 0x80, !UPT ;  /* 0x0000ffff08057892 */ /* 0x000fc8000f8e8007 */
[----:B------:R-:W-:-:S09]  /*3f00*/  UISETP.NE.AND UP0, UPT, UR5, UR6, UPT ;  /* 0x000000060500728c */ /* 0x000fd2000bf05270 */
[----:B------:R-:W-:Y:S05]  /*3f10*/  BRA.U UP0, `(.L_x_42) ;  /* 0x00000001004c7547 */ /* 0x000fea000b800000 */
[----:B------:R-:W-:Y:S02]  /*3f20*/  USHF.R.U32.HI UR5, URZ, 0x10, UR8 ;  /* 0x00000010ff057899 */ /* 0x000fe40008011608 */
[----:B------:R-:W-:-:S04]  /*3f30*/  USHF.R.U32.HI UR6, URZ, 0x10, UR7 ;  /* 0x00000010ff067899 */ /* 0x000fc80008011607 */
[----:B------:R-:W-:-:S04]  /*3f40*/  ULOP3.LUT UR6, UR6, UR5, URZ, 0xc0, !UPT ;  /* 0x0000000506067292 */ /* 0x000fc8000f8ec0ff */
[----:B------:R-:W-:-:S09]  /*3f50*/  UISETP.NE.AND UP0, UPT, UR6, UR5, UPT ;  /* 0x000000050600728c */ /* 0x000fd2000bf05270 */
[----:B------:R-:W-:Y:S05]  /*3f60*/  BRA.U UP0, `(.L_x_43) ;  /* 0x00000001002c7547 */ /* 0x000fea000b800000 */
[----:B------:R-:W1:Y:S01]  /*3f70*/  S2R R2, SR_LANEID ;  /* 0x0000000000027919 */ /* 0x000e620000000000 */
[----:B------:R-:W-:Y:S01]  /*3f80*/  ULOP3.LUT UR8, URZ, UR8, URZ, 0x33, !UPT ;  /* 0x00000008ff087292 */ /* 0x000fe2000f8e33ff */
[----:B------:R-:W-:Y:S02]  /*3f90*/  VOTEU.ANY UR6, UPT, PT ;  /* 0x0000000000067886 */ /* 0x000fe400038e0100 */
[----:B------:R-:W-:-:S03]  /*3fa0*/  UFLO.U32 UR6, UR6 ;  /* 0x00000006000672bd */ /* 0x000fc600080e0000 */
[----:B------:R-:W-:-:S04]  /*3fb0*/  IMAD.U32 R0, RZ, RZ, UR8 ;  /* 0x00000008ff007e24 */ /* 0x000fc8000f8e00ff */
[----:B------:R-:W2:Y:S02]  /*3fc0*/  REDUX UR5, R0 ;  /* 0x00000000000573c4 */ /* 0x000ea40000000000 */
[----:B------:R3:W-:Y:S01]  /*3fd0*/  UTCATOMSWS.AND URZ, UR8 ;  /* 0x0000000800ff79e3 */ /* 0x0007e20008000000 */
[----:B-1----:R-:W-:Y:S02]  /*3fe0*/  ISETP.EQ.U32.AND P0, PT, R2, UR6, PT ;  /* 0x0000000602007c0c */ /* 0x002fe4000bf02070 */
[----:B--2---:R-:W-:-:S11]  /*3ff0*/  MOV R2, UR5 ;  /* 0x0000000500027c02 */ /* 0x004fd60008000f00 */
[----:B------:R3:W-:Y:S01]  /*4000*/  @P0 ATOMS.AND RZ, [UR4], R2 ;  /* 0x00000002ffff098c */ /* 0x0007e2000a800004 */
[----:B------:R-:W-:Y:S05]  /*4010*/  BRA `(.L_x_44) ;  /* 0x0000000000147947 */ /* 0x000fea0003800000 */
.L_x_43:
[----:B------:R-:W-:Y:S02]  /*4020*/  MOV R2, 0x4040 ;  /* 0x0000404000027802 */ /* 0x000fe40000000f00 */
[----:B------:R-:W-:Y:S05]  /*4030*/  CALL.REL.NOINC `($__internal_0_$__cuda_sm10x_tcgen05_guardrail_trap_col_being_dealloced_not_returned_by_alloc) ;  /* 0x0000000000cc7944 */ /* 0x000fea0003c00000 */
[----:B------:R-:W-:Y:S05]  /*4040*/  BRA `(.L_x_44) ;  /* 0x0000000000087947 */ /* 0x000fea0003800000 */
.L_x_42:
[----:B------:R-:W-:Y:S02]  /*4050*/  MOV R2, 0x4070 ;  /* 0x0000407000027802 */ /* 0x000fe40000000f00 */
[----:B------:R-:W-:Y:S05]  /*4060*/  CALL.REL.NOINC `($__internal_2_$__cuda_sm10x_tcgen05_guardrail_trap_unallocated_columns_being_dealloced) ;  /* 0x0000000000d87944 */ /* 0x000fea0003c00000 */
.L_x_44:
[----:B------:R-:W-:Y:S01]  /*4070*/  NOP ;  /* 0x0000000000007918 */ /* 0x000fe20000000000 */
.L_x_41:
[----:B------:R-:W-:-:S04]  /*4080*/  DEPBAR.LE SB0, 0x0 ;  /* 0x000080000000791a */ /* 0x000fc80000000000 */
[----:B---3--:R-:W-:Y:S05]  /*4090*/  EXIT ;  /* 0x000000000000794d */ /* 0x008fea0003800000 */
.L_x_18:
[----:B------:R-:W-:Y:S02]  /*40a0*/  MOV R4, UR5 ;  /* 0x0000000500047c02 */ /* 0x000fe40008000f00 */
[----:B------:R-:W-:Y:S02]  /*40b0*/  MOV R5, UR5 ;  /* 0x0000000500057c02 */ /* 0x000fe40008000f00 */
[----:B------:R-:W-:-:S07]  /*40c0*/  MOV R0, UR9 ;  /* 0x0000000900007c02 */ /* 0x000fce0008000f00 */
.L_x_45:
[----:B-1----:R1:W2:Y:S02]  /*40d0*/  SYNCS.PHASECHK.TRANS64.TRYWAIT P0, [R0+URZ+0x28], R5 ;  /* 0x00002805000075a7 */ /* 0x0022a400080011ff */
[----:B--2---:R-:W-:Y:S05]  /*40e0*/  @!P0 NANOSLEEP.SYNCS 0x989680 ;  /* 0x009896800000895d */ /* 0x004fea0003900000 */
[----:B------:R-:W2:Y:S02]  /*40f0*/  @!P0 SYNCS.PHASECHK.TRANS64 P0, [R0+URZ+0x28], R5 ;  /* 0x00002805000085a7 */ /* 0x000ea400080010ff */
[----:B--2---:R-:W-:Y:S05]  /*4100*/  @!P0 BRA `(.L_x_45) ;  /* 0xfffffffc00f08947 */ /* 0x004fea000383ffff */
[----:B------:R-:W-:Y:S05]  /*4110*/  BRA `(.L_x_17) ;  /* 0xffffffc800dc7947 */ /* 0x000fea000383ffff */
.L_x_21:
[----:B------:R-:W-:Y:S02]  /*4120*/  MOV R4, UR5 ;  /* 0x0000000500047c02 */ /* 0x000fe40008000f00 */
[----:B------:R-:W-:Y:S02]  /*4130*/  MOV R5, UR5 ;  /* 0x0000000500057c02 */ /* 0x000fe40008000f00 */
[----:B------:R-:W-:-:S07]  /*4140*/  MOV R0, UR4 ;  /* 0x0000000400007c02 */ /* 0x000fce0008000f00 */
.L_x_46:
[----:B-1----:R1:W5:Y:S02]  /*4150*/  SYNCS.PHASECHK.TRANS64.TRYWAIT P0, [R0+URZ+0x28], R5 ;  /* 0x00002805000075a7 */ /* 0x00236400080011ff */
[----:B-----5:R-:W-:Y:S05]  /*4160*/  @!P0 NANOSLEEP.SYNCS 0x989680 ;  /* 0x009896800000895d */ /* 0x020fea0003900000 */
[----:B------:R-:W5:Y:S02]  /*4170*/  @!P0 SYNCS.PHASECHK.TRANS64 P0, [R0+URZ+0x28], R5 ;  /* 0x00002805000085a7 */ /* 0x000f6400080010ff */
[----:B-----5:R-:W-:Y:S05]  /*4180*/  @!P0 BRA `(.L_x_46) ;  /* 0xfffffffc00f08947 */ /* 0x020fea000383ffff */
[----:B------:R-:W-:Y:S05]  /*4190*/  BRA `(.L_x_47) ;  /* 0xffffffcc00d47947 */ /* 0x000fea000383ffff */
.L_x_24:
[----:B------:R-:W-:Y:S02]  /*41a0*/  MOV R0, UR7 ;  /* 0x0000000700007c02 */ /* 0x000fe40008000f00 */
[-C--:B------:R-:W-:Y:S02]  /*41b0*/  MOV R6, R3.reuse ;  /* 0x0000000300067202 */ /* 0x080fe40000000f00 */
[----:B------:R-:W-:-:S07]  /*41c0*/  MOV R7, R3 ;  /* 0x0000000300077202 */ /* 0x000fce0000000f00 */
.L_x_48:
[----:B-1----:R1:W4:Y:S02]  /*41d0*/  SYNCS.PHASECHK.TRANS64.TRYWAIT P0, [R0+URZ+0x60], R7 ;  /* 0x00006007000075a7 */ /* 0x00232400080011ff */
[----:B----4-:R-:W-:Y:S05]  /*41e0*/  @!P0 NANOSLEEP.SYNCS 0x989680 ;  /* 0x009896800000895d */ /* 0x010fea0003900000 */
[----:B------:R-:W4:Y:S02]  /*41f0*/  @!P0 SYNCS.PHASECHK.TRANS64 P0, [R0+URZ+0x60], R7 ;  /* 0x00006007000085a7 */ /* 0x000f2400080010ff */
[----:B----4-:R-:W-:Y:S05]  /*4200*/  @!P0 BRA `(.L_x_48) ;  /* 0xfffffffc00f08947 */ /* 0x010fea000383ffff */
[----:B------:R-:W-:Y:S05]  /*4210*/  BRA `(.L_x_49) ;  /* 0xffffffd000ac7947 */ /* 0x000fea000383ffff */
.L_x_26:
[----:B------:R-:W-:Y:S02]  /*4220*/  MOV R6, UR11 ;  /* 0x0000000b00067c02 */ /* 0x000fe40008000f00 */
[----:B------:R-:W-:Y:S02]  /*4230*/  MOV R7, UR11 ;  /* 0x0000000b00077c02 */ /* 0x000fe40008000f00 */
[----:B------:R-:W-:Y:S07]  /*4240*/  MOV R0, UR5 ;  /* 0x0000000500007c02 */ /* 0x000fee0008000f00 */
.L_x_50:
[----:B-1----:R1:W4:Y:S02]  /*4250*/  SYNCS.PHASECHK.TRANS64.TRYWAIT P1, [R0+URZ], R7 ;  /* 0x00000007000075a7 */ /* 0x00232400080211ff */
[----:B----4-:R-:W-:Y:S05]  /*4260*/  @!P1 NANOSLEEP.SYNCS 0x989680 ;  /* 0x009896800000995d */ /* 0x010fea0003900000 */
[----:B------:R-:W4:Y:S02]  /*4270*/  @!P1 SYNCS.PHASECHK.TRANS64 P1, [R0+URZ], R7 ;  /* 0x00000007000095a7 */ /* 0x000f2400080210ff */
[----:B----4-:R-:W-:Y:S05]  /*4280*/  @!P1 BRA `(.L_x_50) ;  /* 0xfffffffc00f09947 */ /* 0x010fea000383ffff */
[----:B------:R-:W-:Y:S05]  /*4290*/  BRA `(.L_x_25) ;  /* 0xffffffd000f87947 */ /* 0x000fea000383ffff */
.L_x_29:
[----:B------:R-:W-:-:S07]  /*42a0*/  MOV R5, R4 ;  /* 0x0000000400057202 */ /* 0x000fce0000000f00 */
.L_x_51:
[----:B----4-:R4:W1:Y:S02]  /*42b0*/  SYNCS.PHASECHK.TRANS64.TRYWAIT P0, [R0+URZ+0x60], R5 ;  /* 0x00006005000075a7 */ /* 0x01086400080011ff */
[----:B-1----:R-:W-:Y:S05]  /*42c0*/  @!P0 NANOSLEEP.SYNCS 0x989680 ;  /* 0x009896800000895d */ /* 0x002fea0003900000 */
[----:B------:R-:W1:Y:S02]  /*42d0*/  @!P0 SYNCS.PHASECHK.TRANS64 P0, [R0+URZ+0x60], R5 ;  /* 0x00006005000085a7 */ /* 0x000e6400080010ff */
[----:B-1----:R-:W-:Y:S05]  /*42e0*/  @!P0 BRA `(.L_x_51) ;  /* 0xfffffffc00f08947 */ /* 0x002fea000383ffff */
[----:B------:R-:W-:Y:S05]  /*42f0*/  BRA `(.L_x_22) ;  /* 0xffffffd400a47947 */ /* 0x000fea000383ffff */
.L_x_36:
[----:B------:R-:W-:Y:S02]  /*4300*/  MOV R4, UR23 ;  /* 0x0000001700047c02 */ /* 0x000fe40008000f00 */
[----:B------:R-:W-:-:S07]  /*4310*/  MOV R7, R6 ;  /* 0x0000000600077202 */ /* 0x000fce0000000f00 */
.L_x_52:
[----:B-1----:R1:W2:Y:S02]  /*4320*/  SYNCS.PHASECHK.TRANS64.TRYWAIT P0, [R4+URZ+0x50], R7 ;  /* 0x00005007040075a7 */ /* 0x0022a400080011ff */
[----:B--2---:R-:W-:Y:S05]  /*4330*/  @!P0 NANOSLEEP.SYNCS 0x989680 ;  /* 0x009896800000895d */ /* 0x004fea0003900000 */
[----:B------:R-:W2:Y:S02]  /*4340*/  @!P0 SYNCS.PHASECHK.TRANS64 P0, [R4+URZ+0x50], R7 ;  /* 0x00005007040085a7 */ /* 0x000ea400080010ff */
[----:B--2---:R-:W-:Y:S05]  /*4350*/  @!P0 BRA `(.L_x_52) ;  /* 0xfffffffc00f08947 */ /* 0x004fea000383ffff */
[----:B------:R-:W-:Y:S05]  /*4360*/  BRA `(.L_x_53) ;  /* 0xffffffdc00ec7947 */ /* 0x000fea000383ffff */
        .weak           $__internal_0_$__cuda_sm10x_tcgen05_guardrail_trap_col_being_dealloced_not_returned_by_alloc
        .type           $__internal_0_$__cuda_sm10x_tcgen05_guardrail_trap_col_being_dealloced_not_returned_by_alloc,@function
        .size           $__internal_0_$__cuda_sm10x_tcgen05_guardrail_trap_col_being_dealloced_not_returned_by_alloc,($__internal_1_$__cuda_sm10x_tcgen05_guardrail_trap_phase_invalid_during_alloc - $__internal_0_$__cuda_sm10x_tcgen05_guardrail_trap_col_being_dealloced_not_returned_by_alloc)
$__internal_0_$__cuda_sm10x_tcgen05_guardrail_trap_col_being_dealloced_not_returned_by_alloc:
[----:B------:R-:W-:Y:S05]  /*4370*/  BPT.TRAP 0x1 ;  /* 0x000000040000795c */ /* 0x000fea0000300000 */
[----:B------:R-:W-:-:S04]  /*4380*/  HFMA2 R3, -RZ, RZ, 0, 0 ;  /* 0x00000000ff037431 */ /* 0x000fc800000001ff */
[----:B------:R-:W-:Y:S05]  /*4390*/  RET.REL.NODEC R2 `(kernel_cutlass_kernel_cudnngemm_swigludense_gemm_persistent_swigluPersistentDenseGemmKernel_object_at__TiledMMA_ThrLayoutVMNK11110000_PermutationMNK____MMAAtom_ThrID10_ShapeMNK12812816_TV_0) ;  /* 0xffffffbc02187950 */ /* 0x000fea0003c3ffff */
        .weak           $__internal_1_$__cuda_sm10x_tcgen05_guardrail_trap_phase_invalid_during_alloc
        .type           $__internal_1_$__cuda_sm10x_tcgen05_guardrail_trap_phase_invalid_during_alloc,@function
        .size           $__internal_1_$__cuda_sm10x_tcgen05_guardrail_trap_phase_invalid_during_alloc,($__internal_2_$__cuda_sm10x_tcgen05_guardrail_trap_unallocated_columns_being_dealloced - $__internal_1_$__cuda_sm10x_tcgen05_guardrail_trap_phase_invalid_during_alloc)
$__internal_1_$__cuda_sm10x_tcgen05_guardrail_trap_phase_invalid_during_alloc:
[----:B------:R-:W-:Y:S05]  /*43a0*/  BPT.TRAP 0x1 ;  /* 0x000000040000795c */ /* 0x000fea0000300000 */
[----:B------:R-:W-:-:S04]  /*43b0*/  MOV R5, 0x0 ;  /* 0x0000000000057802 */ /* 0x000fc80000000f00 */
[----:B------:R-:W-:Y:S05]  /*43c0*/  RET.REL.NODEC R4 `(kernel_cutlass_kernel_cudnngemm_swigludense_gemm_persistent_swigluPersistentDenseGemmKernel_object_at__TiledMMA_ThrLayoutVMNK11110000_PermutationMNK____MMAAtom_ThrID10_ShapeMNK12812816_TV_0) ;  /* 0xffffffbc040c7950 */ /* 0x000fea0003c3ffff */
        .weak           $__internal_2_$__cuda_sm10x_tcgen05_guardrail_trap_unallocated_columns_being_dealloced
        .type           $__internal_2_$__cuda_sm10x_tcgen05_guardrail_trap_unallocated_columns_being_dealloced,@function
        .size           $__internal_2_$__cuda_sm10x_tcgen05_guardrail_trap_unallocated_columns_being_dealloced,(.L_x_57 - $__internal_2_$__cuda_sm10x_tcgen05_guardrail_trap_unallocated_columns_being_dealloced)
$__internal_2_$__cuda_sm10x_tcgen05_guardrail_trap_unallocated_columns_being_dealloced:
[----:B------:R-:W-:Y:S05]  /*43d0*/  BPT.TRAP 0x1 ;  /* 0x000000040000795c */ /* 0x000fea0000300000 */
[----:B------:R-:W-:-:S04]  /*43e0*/  HFMA2 R3, -RZ, RZ, 0, 0 ;  /* 0x00000000ff037431 */ /* 0x000fc800000001ff */
[----:B------:R-:W-:Y:S05]  /*43f0*/  RET.REL.NODEC R2 `(kernel_cutlass_kernel_cudnngemm_swigludense_gemm_persistent_swigluPersistentDenseGemmKernel_object_at__TiledMMA_ThrLayoutVMNK11110000_PermutationMNK____MMAAtom_ThrID10_ShapeMNK12812816_TV_0) ;  /* 0xffffffbc02007950 */ /* 0x000fea0003c3ffff */
.L_x_54:
[----:B------:R-:W-:-:S00]  /*4400*/  BRA `(.L_x_54) ;  /* 0xfffffffc00fc7947 */ /* 0x000fc0000383ffff */
[----:B------:R-:W-:-:S00]  /*4410*/  NOP ;  /* 0x0000000000007918 */ /* 0x000fc00000000000 */
        /* <DEDUP_REMOVED lines=14> */
.L_x_57:


//--------------------- .nv.shared.kernel_cutlass_kernel_cudnngemm_swigludense_gemm_persistent_swigluPersistentDenseGemmKernel_object_at__TiledMMA_ThrLayoutVMNK11110000_PermutationMNK____MMAAtom_ThrID10_ShapeMNK12812816_TV_0 --------------------------
	.section	.nv.shared.kernel_cutlass_kernel_cudnngemm_swigludense_gemm_persistent_swigluPersistentDenseGemmKernel_object_at__TiledMMA_ThrLayoutVMNK11110000_PermutationMNK____MMAAtom_ThrID10_ShapeMNK12812816_TV_0,"aw",@nobits
	.sectionflags	@""
	.align	1024
	.zero		1024


//--------------------- .nv.shared.reserved.0     --------------------------
	.section	.nv.shared.reserved.0,"aw",@nobits
	.align	8
	.weak		__nv_reservedSMEM_offset_0_alias
	.size		__nv_reservedSMEM_offset_0_alias, 0, 64
	.other		__nv_reservedSMEM_offset_0_alias,@"STO_CUDA_RESERVED_SHARED STV_DEFAULT"
__nv_reservedSMEM_offset_0_alias:
	.zero		0
.nv.shared.reserved.0:
	.zero		64
	.weak		__nv_reservedSMEM_allocation_phase
	.type		__nv_reservedSMEM_allocation_phase,@object
	.size		__nv_reservedSMEM_allocation_phase,(.L_0 - __nv_reservedSMEM_allocation_phase)
__nv_reservedSMEM_allocation_phase:
	.zero		1
.L_0:
	.zero		7
	.weak		__nv_reservedSMEM_devtool_atexit_pc
	.type		__nv_reservedSMEM_devtool_atexit_pc,@object
	.size		__nv_reservedSMEM_devtool_atexit_pc,(__nv_reservedSMEM_allocation_mask - __nv_reservedSMEM_devtool_atexit_pc)
__nv_reservedSMEM_devtool_atexit_pc:
	.zero		8
	.weak		__nv_reservedSMEM_allocation_mask
	.type		__nv_reservedSMEM_allocation_mask,@object
	.size		__nv_reservedSMEM_allocation_mask,(.L_2 - __nv_reservedSMEM_allocation_mask)
__nv_reservedSMEM_allocation_mask:
	.zero		4
.L_2:


//--------------------- .nv.constant0.kernel_cutlass_kernel_cudnngemm_swigludense_gemm_persistent_swigluPersistentDenseGemmKernel_object_at__TiledMMA_ThrLayoutVMNK11110000_PermutationMNK____MMAAtom_ThrID10_ShapeMNK12812816_TV_0 --------------------------
	.section	.nv.constant0.kernel_cutlass_kernel_cudnngemm_swigludense_gemm_persistent_swigluPersistentDenseGemmKernel_object_at__TiledMMA_ThrLayoutVMNK11110000_PermutationMNK____MMAAtom_ThrID10_ShapeMNK12812816_TV_0,"a",@progbits
	.sectionflags	@""
	.align	4
.nv.constant0.kernel_cutlass_kernel_cudnngemm_swigludense_gemm_persistent_swigluPersistentDenseGemmKernel_object_at__TiledMMA_ThrLayoutVMNK11110000_PermutationMNK____MMAAtom_ThrID10_ShapeMNK12812816_TV_0:
	.zero		1512


//--------------------- SYMBOLS --------------------------

	.type		.nv.reservedSmem.offset0,@object
	.size		.nv.reservedSmem.offset0,0x4
	.type		.nv.reservedSmem.cap,@object
	.size		.nv.reservedSmem.cap,0x4
